def attn_fwd(
    Q,
    K,
    V,
    Out,
    Lse,
    sm_scale,
    stride_qz,
    stride_qh,
    stride_qm,
    stride_qk,
    stride_kz,
    stride_kh,
    stride_kn,
    stride_kk,
    stride_vz,
    stride_vh,
    stride_vn,
    stride_vk,
    stride_oz,
    stride_oh,
    stride_om,
    stride_ok,
    seqlen_q,
    seqlen_k,
    BLOCK_M: tl.constexpr,
    BLOCK_N: tl.constexpr,
    HEAD_DIM: tl.constexpr,
    CAUSAL: tl.constexpr,
):
    start_m = tl.program_id(0)
    off_hz = tl.program_id(1)
    q_off = off_hz * stride_qh
    k_off = off_hz * stride_kh
    v_off = off_hz * stride_vh
    offs_m = start_m * BLOCK_M + tl.arange(0, BLOCK_M)
    offs_d = tl.arange(0, HEAD_DIM)
    offs_n = tl.arange(0, BLOCK_N)
    q_ptrs = Q + q_off + offs_m[:, None] * stride_qm + offs_d[None, :] * stride_qk
    k_ptrs = K + k_off + offs_d[:, None] * stride_kk + offs_n[None, :] * stride_kn
    v_ptrs = V + v_off + offs_n[:, None] * stride_vn + offs_d[None, :] * stride_vk
    m_i = tl.full([BLOCK_M], float("-inf"), dtype=tl.float32)
    l_i = tl.zeros([BLOCK_M], dtype=tl.float32) + 1.0
    acc = tl.zeros([BLOCK_M, HEAD_DIM], dtype=tl.float32)
    q = tl.load(q_ptrs)
    acc, l_i, m_i = _attn_fwd_inner(
        acc,
        l_i,
        m_i,
        q,
        k_ptrs,
        v_ptrs,
        sm_scale,
        stride_kn,
        stride_vn,
        start_m,
        seqlen_k,
        BLOCK_M,
        BLOCK_N,
        HEAD_DIM,
        CAUSAL,
    )
    acc = acc / l_i[:, None]
    lse = m_i + tl.math.log2(l_i) / 1.4426950408889634
    o_ptrs = (
        Out
        + off_hz * stride_oh
        + offs_m[:, None] * stride_om
        + offs_d[None, :] * stride_ok
    )
    tl.store(o_ptrs, acc.to(Out.dtype.element_ty))
    tl.store(Lse + off_hz * seqlen_q + offs_m, lse)

# config = {"BLOCK_M": 256, "BLOCK_N": 16, "HEAD_DIM": 128, "arch": "sm_90", "causal": true, "dtype": "bf16", "num_stages": 2, "num_warps": 16}
# arch = sm_90


// ===== COMPILED SASS (sm_90a) =====

	.target	sm_90a

	.elftype	@"ET_EXEC"


//--------------------- .note.nv.tkinfo           --------------------------
	.section	.note.nv.tkinfo,"",@"SHT_NOTE"
	.sectionflags	@"SHF_NOTE_NV_TKINFO"
	.tkinfo
        /*0018*/ 	.word	0x00000002
        /*0030*/ 	.string	""
        /*0030*/ 	.string	"ptxas"
        /*0030*/ 	.string	"Cuda compilation tools, release 13.0, V13.0.88"
        /*0030*/ 	.string	"Build cuda_13.0.r13.0/compiler.36424714_0"
        /*0030*/ 	.string	"-v  -suppress-debug-info  -lineinfo  -arch sm_90a "



//--------------------- .note.nv.cuinfo           --------------------------
	.section	.note.nv.cuinfo,"",@"SHT_NOTE"
	.sectionflags	@"SHF_NOTE_NV_CUINFO"
        /*0018*/ 	.short	0x0002
        /*001a*/ 	.short	0x005a
        /*001c*/ 	.short	0x0082
	.zero		2


//--------------------- .nv.info                  --------------------------
	.section	.nv.info,"",@"SHT_CUDA_INFO"
	.align	4


	//----- nvinfo : EIATTR_REGCOUNT
	.align		4
        /*0000*/ 	.byte	0x04, 0x2f
        /*0002*/ 	.short	(.L_2 - .L_1)
	.align		4
.L_1:
        /*0004*/ 	.word	index@(attn_fwd)
        /*0008*/ 	.word	0x00000080


	//----- nvinfo : EIATTR_FRAME_SIZE
	.align		4
.L_2:
        /*000c*/ 	.byte	0x04, 0x11
        /*000e*/ 	.short	(.L_4 - .L_3)
	.align		4
.L_3:
        /*0010*/ 	.word	index@(attn_fwd)
        /*0014*/ 	.word	0x00000000


	//----- nvinfo : EIATTR_MIN_STACK_SIZE
	.align		4
.L_4:
        /*0018*/ 	.byte	0x04, 0x12
        /*001a*/ 	.short	(.L_6 - .L_5)
	.align		4
.L_5:
        /*001c*/ 	.word	index@(attn_fwd)
        /*0020*/ 	.word	0x00000000
.L_6:


//--------------------- .nv.compat                --------------------------
	.section	.nv.compat,"",@"SHT_CUDA_COMPAT_INFO"
	.align	4
        /*0000*/ 	.byte	0x02, 0x09, 0x01, 0x00, 0x02, 0x02, 0x04, 0x00, 0x02, 0x05, 0x05, 0x00, 0x03, 0x07, 0x01, 0x01
        /*0010*/ 	.byte	0x02, 0x03, 0x00, 0x00, 0x02, 0x06, 0x01, 0x00, 0x04, 0x0b, 0x08, 0x00, 0x00, 0x00, 0x00, 0x00
        /*0020*/ 	.byte	0x00, 0x00, 0x00, 0x00


//--------------------- .nv.info.attn_fwd         --------------------------
	.section	.nv.info.attn_fwd,"",@"SHT_CUDA_INFO"
	.sectionflags	@""
	.align	4


	//----- nvinfo : EIATTR_CUDA_API_VERSION
	.align		4
        /*0000*/ 	.byte	0x04, 0x37
        /*0002*/ 	.short	(.L_8 - .L_7)
.L_7:
        /*0004*/ 	.word	0x00000082


	//----- nvinfo : EIATTR_KPARAM_INFO
	.align		4
.L_8:
        /*0008*/ 	.byte	0x04, 0x17
        /*000a*/ 	.short	(.L_10 - .L_9)
.L_9:
        /*000c*/ 	.word	0x00000000
        /*0010*/ 	.short	0x0019
        /*0012*/ 	.short	0x0080
        /*0014*/ 	.byte	0x00, 0xf4, 0x21, 0x00


	//----- nvinfo : EIATTR_KPARAM_INFO
	.align		4
.L_10:
        /*0018*/ 	.byte	0x04, 0x17
        /*001a*/ 	.short	(.L_12 - .L_11)
.L_11:
        /*001c*/ 	.word	0x00000000
        /*0020*/ 	.short	0x0018
        /*0022*/ 	.short	0x0078
        /*0024*/ 	.byte	0x00, 0xf4, 0x21, 0x00


	//----- nvinfo : EIATTR_KPARAM_INFO
	.align		4
.L_12:
        /*0028*/ 	.byte	0x04, 0x17
        /*002a*/ 	.short	(.L_14 - .L_13)
.L_13:
        /*002c*/ 	.word	0x00000000
        /*0030*/ 	.short	0x0017
        /*0032*/ 	.short	0x0070
        /*0034*/ 	.byte	0x00, 0xf0, 0x11, 0x00


	//----- nvinfo : EIATTR_KPARAM_INFO
	.align		4
.L_14:
        /*0038*/ 	.byte	0x04, 0x17
        /*003a*/ 	.short	(.L_16 - .L_15)
.L_15:
        /*003c*/ 	.word	0x00000000
        /*0040*/ 	.short	0x0016
        /*0042*/ 	.short	0x006c
        /*0044*/ 	.byte	0x00, 0xf0, 0x11, 0x00


	//----- nvinfo : EIATTR_KPARAM_INFO
	.align		4
.L_16:
        /*0048*/ 	.byte	0x04, 0x17
        /*004a*/ 	.short	(.L_18 - .L_17)
.L_17:
        /*004c*/ 	.word	0x00000000
        /*0050*/ 	.short	0x0015
        /*0052*/ 	.short	0x0068
        /*0054*/ 	.byte	0x00, 0xf0, 0x11, 0x00


	//----- nvinfo : EIATTR_KPARAM_INFO
	.align		4
.L_18:
        /*0058*/ 	.byte	0x04, 0x17
        /*005a*/ 	.short	(.L_20 - .L_19)
.L_19:
        /*005c*/ 	.word	0x00000000
        /*0060*/ 	.short	0x0014
        /*0062*/ 	.short	0x0064
        /*0064*/ 	.byte	0x00, 0xf0, 0x11, 0x00


	//----- nvinfo : EIATTR_KPARAM_INFO
	.align		4
.L_20:
        /*0068*/ 	.byte	0x04, 0x17
        /*006a*/ 	.short	(.L_22 - .L_21)
.L_21:
        /*006c*/ 	.word	0x00000000
        /*0070*/ 	.short	0x0013
        /*0072*/ 	.short	0x0060
        /*0074*/ 	.byte	0x00, 0xf0, 0x11, 0x00


	//----- nvinfo : EIATTR_KPARAM_INFO
	.align		4
.L_22:
        /*0078*/ 	.byte	0x04, 0x17
        /*007a*/ 	.short	(.L_24 - .L_23)
.L_23:
        /*007c*/ 	.word	0x00000000
        /*0080*/ 	.short	0x0012
        /*0082*/ 	.short	0x005c
        /*0084*/ 	.byte	0x00, 0xf0, 0x11, 0x00


	//----- nvinfo : EIATTR_KPARAM_INFO
	.align		4
.L_24:
        /*0088*/ 	.byte	0x04, 0x17
        /*008a*/ 	.short	(.L_26 - .L_25)
.L_25:
        /*008c*/ 	.word	0x00000000
        /*0090*/ 	.short	0x0011
        /*0092*/ 	.short	0x0058
        /*0094*/ 	.byte	0x00, 0xf0, 0x11, 0x00


	//----- nvinfo : EIATTR_KPARAM_INFO
	.align		4
.L_26:
        /*0098*/ 	.byte	0x04, 0x17
        /*009a*/ 	.short	(.L_28 - .L_27)
.L_27:
        /*009c*/ 	.word	0x00000000
        /*00a0*/ 	.short	0x0010
        /*00a2*/ 	.short	0x0054
        /*00a4*/ 	.byte	0x00, 0xf0, 0x11, 0x00


	//----- nvinfo : EIATTR_KPARAM_INFO
	.align		4
.L_28:
        /*00a8*/ 	.byte	0x04, 0x17
        /*00aa*/ 	.short	(.L_30 - .L_29)
.L_29:
        /*00ac*/ 	.word	0x00000000
        /*00b0*/ 	.short	0x000f
        /*00b2*/ 	.short	0x0050
        /*00b4*/ 	.byte	0x00, 0xf0, 0x11, 0x00


	//----- nvinfo : EIATTR_KPARAM_INFO
	.align		4
.L_30:
        /*00b8*/ 	.byte	0x04, 0x17
        /*00ba*/ 	.short	(.L_32 - .L_31)
.L_31:
        /*00bc*/ 	.word	0x00000000
        /*00c0*/ 	.short	0x000e
        /*00c2*/ 	.short	0x004c
        /*00c4*/ 	.byte	0x00, 0xf0, 0x11, 0x00


	//----- nvinfo : EIATTR_KPARAM_INFO
	.align		4
.L_32:
        /*00c8*/ 	.byte	0x04, 0x17
        /*00ca*/ 	.short	(.L_34 - .L_33)
.L_33:
        /*00cc*/ 	.word	0x00000000
        /*00d0*/ 	.short	0x000d
        /*00d2*/ 	.short	0x0048
        /*00d4*/ 	.byte	0x00, 0xf0, 0x11, 0x00


	//----- nvinfo : EIATTR_KPARAM_INFO
	.align		4
.L_34:
        /*00d8*/ 	.byte	0x04, 0x17
        /*00da*/ 	.short	(.L_36 - .L_35)
.L_35:
        /*00dc*/ 	.word	0x00000000
        /*00e0*/ 	.short	0x000c
        /*00e2*/ 	.short	0x0044
        /*00e4*/ 	.byte	0x00, 0xf0, 0x11, 0x00


	//----- nvinfo : EIATTR_KPARAM_INFO
	.align		4
.L_36:
        /*00e8*/ 	.byte	0x04, 0x17
        /*00ea*/ 	.short	(.L_38 - .L_37)
.L_37:
        /*00ec*/ 	.word	0x00000000
        /*00f0*/ 	.short	0x000b
        /*00f2*/ 	.short	0x0040
        /*00f4*/ 	.byte	0x00, 0xf0, 0x11, 0x00


	//----- nvinfo : EIATTR_KPARAM_INFO
	.align		4
.L_38:
        /*00f8*/ 	.byte	0x04, 0x17
        /*00fa*/ 	.short	(.L_40 - .L_39)
.L_39:
        /*00fc*/ 	.word	0x00000000
        /*0100*/ 	.short	0x000a
        /*0102*/ 	.short	0x003c
        /*0104*/ 	.byte	0x00, 0xf0, 0x11, 0x00


	//----- nvinfo : EIATTR_KPARAM_INFO
	.align		4
.L_40:
        /*0108*/ 	.byte	0x04, 0x17
        /*010a*/ 	.short	(.L_42 - .L_41)
.L_41:
        /*010c*/ 	.word	0x00000000
        /*0110*/ 	.short	0x0009
        /*0112*/ 	.short	0x0038
        /*0114*/ 	.byte	0x00, 0xf0, 0x11, 0x00


	//----- nvinfo : EIATTR_KPARAM_INFO
	.align		4
.L_42:
        /*0118*/ 	.byte	0x04, 0x17
        /*011a*/ 	.short	(.L_44 - .L_43)
.L_43:
        /*011c*/ 	.word	0x00000000
        /*0120*/ 	.short	0x0008
        /*0122*/ 	.short	0x0034
        /*0124*/ 	.byte	0x00, 0xf0, 0x11, 0x00


	//----- nvinfo : EIATTR_KPARAM_INFO
	.align		4
.L_44:
        /*0128*/ 	.byte	0x04, 0x17
        /*012a*/ 	.short	(.L_46 - .L_45)
.L_45:
        /*012c*/ 	.word	0x00000000
        /*0130*/ 	.short	0x0007
        /*0132*/ 	.short	0x0030
        /*0134*/ 	.byte	0x00, 0xf0, 0x11, 0x00


	//----- nvinfo : EIATTR_KPARAM_INFO
	.align		4
.L_46:
        /*0138*/ 	.byte	0x04, 0x17
        /*013a*/ 	.short	(.L_48 - .L_47)
.L_47:
        /*013c*/ 	.word	0x00000000
        /*0140*/ 	.short	0x0006
        /*0142*/ 	.short	0x002c
        /*0144*/ 	.byte	0x00, 0xf0, 0x11, 0x00


	//----- nvinfo : EIATTR_KPARAM_INFO
	.align		4
.L_48:
        /*0148*/ 	.byte	0x04, 0x17
        /*014a*/ 	.short	(.L_50 - .L_49)
.L_49:
        /*014c*/ 	.word	0x00000000
        /*0150*/ 	.short	0x0005
        /*0152*/ 	.short	0x0028
        /*0154*/ 	.byte	0x00, 0xf0, 0x11, 0x00


	//----- nvinfo : EIATTR_KPARAM_INFO
	.align		4
.L_50:
        /*0158*/ 	.byte	0x04, 0x17
        /*015a*/ 	.short	(.L_52 - .L_51)
.L_51:
        /*015c*/ 	.word	0x00000000
        /*0160*/ 	.short	0x0004
        /*0162*/ 	.short	0x0020
        /*0164*/ 	.byte	0x00, 0xf4, 0x21, 0x00


	//----- nvinfo : EIATTR_KPARAM_INFO
	.align		4
.L_52:
        /*0168*/ 	.byte	0x04, 0x17
        /*016a*/ 	.short	(.L_54 - .L_53)
.L_53:
        /*016c*/ 	.word	0x00000000
        /*0170*/ 	.short	0x0003
        /*0172*/ 	.short	0x0018
        /*0174*/ 	.byte	0x00, 0xf4, 0x21, 0x00


	//----- nvinfo : EIATTR_KPARAM_INFO
	.align		4
.L_54:
        /*0178*/ 	.byte	0x04, 0x17
        /*017a*/ 	.short	(.L_56 - .L_55)
.L_55:
        /*017c*/ 	.word	0x00000000
        /*0180*/ 	.short	0x0002
        /*0182*/ 	.short	0x0010
        /*0184*/ 	.byte	0x00, 0xf4, 0x21, 0x00


	//----- nvinfo : EIATTR_KPARAM_INFO
	.align		4
.L_56:
        /*0188*/ 	.byte	0x04, 0x17
        /*018a*/ 	.short	(.L_58 - .L_57)
.L_57:
        /*018c*/ 	.word	0x00000000
        /*0190*/ 	.short	0x0001
        /*0192*/ 	.short	0x0008
        /*0194*/ 	.byte	0x00, 0xf4, 0x21, 0x00


	//----- nvinfo : EIATTR_KPARAM_INFO
	.align		4
.L_58:
        /*0198*/ 	.byte	0x04, 0x17
        /*019a*/ 	.short	(.L_60 - .L_59)
.L_59:
        /*019c*/ 	.word	0x00000000
        /*01a0*/ 	.short	0x0000
        /*01a2*/ 	.short	0x0000
        /*01a4*/ 	.byte	0x00, 0xf4, 0x21, 0x00


	//----- nvinfo : EIATTR_SPARSE_MMA_MASK
	.align		4
.L_60:
        /*01a8*/ 	.byte	0x03, 0x50
        /*01aa*/ 	.short	0x0000


	//----- nvinfo : EIATTR_MAXREG_COUNT
	.align		4
        /*01ac*/ 	.byte	0x03, 0x1b
        /*01ae*/ 	.short	0x0080


	//----- nvinfo : EIATTR_NUM_BARRIERS
	.align		4
        /*01b0*/ 	.byte	0x02, 0x4c
        /*01b2*/ 	.byte	0x01
	.zero		1


	//----- nvinfo : EIATTR_MERCURY_ISA_VERSION
	.align		4
        /*01b4*/ 	.byte	0x03, 0x5f
        /*01b6*/ 	.short	0x0101


	//----- nvinfo : EIATTR_COOP_GROUP_MASK_REGIDS
	.align		4
        /*01b8*/ 	.byte	0x04, 0x29
        /*01ba*/ 	.short	(.L_62 - .L_61)


	//   ....[0]....
.L_61:
        /*01bc*/ 	.word	0xffffffff


	//   ....[1]....
        /*01c0*/ 	.word	0xffffffff


	//   ....[2]....
        /*01c4*/ 	.word	0xffffffff


	//   ....[3]....
        /*01c8*/ 	.word	0xffffffff


	//   ....[4]....
        /*01cc*/ 	.word	0xffffffff


	//   ....[5]....
        /*01d0*/ 	.word	0xffffffff


	//   ....[6]....
        /*01d4*/ 	.word	0xffffffff


	//   ....[7]....
        /*01d8*/ 	.word	0xffffffff


	//----- nvinfo : EIATTR_COOP_GROUP_INSTR_OFFSETS
	.align		4
.L_62:
        /*01dc*/ 	.byte	0x04, 0x28
        /*01de*/ 	.short	(.L_64 - .L_63)


	//   ....[0]....
.L_63:
        /*01e0*/ 	.word	0x00002510


	//   ....[1]....
        /*01e4*/ 	.word	0x00002620


	//   ....[2]....
        /*01e8*/ 	.word	0x00002630


	//   ....[3]....
        /*01ec*/ 	.word	0x00002650


	//   ....[4]....
        /*01f0*/ 	.word	0x00002dc0


	//   ....[5]....
        /*01f4*/ 	.word	0x00002dd0


	//   ....[6]....
        /*01f8*/ 	.word	0x00002e20


	//   ....[7]....
        /*01fc*/ 	.word	0x00002e30


	//----- nvinfo : EIATTR_EXIT_INSTR_OFFSETS
	.align		4
.L_64:
        /*0200*/ 	.byte	0x04, 0x1c
        /*0202*/ 	.short	(.L_66 - .L_65)


	//   ....[0]....
.L_65:
        /*0204*/ 	.word	0x00005c10


	//   ....[1]....
        /*0208*/ 	.word	0x00005c40


	//----- nvinfo : EIATTR_REQNTID
	.align		4
.L_66:
        /*020c*/ 	.byte	0x04, 0x10
        /*020e*/ 	.short	(.L_68 - .L_67)
.L_67:
        /*0210*/ 	.word	0x00000200
        /*0214*/ 	.word	0x00000001
        /*0218*/ 	.word	0x00000001


	//----- nvinfo : EIATTR_CBANK_PARAM_SIZE
	.align		4
.L_68:
        /*021c*/ 	.byte	0x03, 0x19
        /*021e*/ 	.short	0x0088


	//----- nvinfo : EIATTR_PARAM_CBANK
	.align		4
        /*0220*/ 	.byte	0x04, 0x0a
        /*0222*/ 	.short	(.L_70 - .L_69)
	.align		4
.L_69:
        /*0224*/ 	.word	index@(.nv.constant0.attn_fwd)
        /*0228*/ 	.short	0x0210
        /*022a*/ 	.short	0x0088


	//----- nvinfo : EIATTR_SW_WAR
	.align		4
.L_70:
        /*022c*/ 	.byte	0x04, 0x36
        /*022e*/ 	.short	(.L_72 - .L_71)
.L_71:
        /*0230*/ 	.word	0x00000008
.L_72:


//--------------------- .nv.callgraph             --------------------------
	.section	.nv.callgraph,"",@"SHT_CUDA_CALLGRAPH"
	.align	4
	.sectionentsize	8
	.align		4
        /*0000*/ 	.word	0x00000000
	.align		4
        /*0004*/ 	.word	0xffffffff
	.align		4
        /*0008*/ 	.word	0x00000000
	.align		4
        /*000c*/ 	.word	0xfffffffe
	.align		4
        /*0010*/ 	.word	0x00000000
	.align		4
        /*0014*/ 	.word	0xfffffffd
	.align		4
        /*0018*/ 	.word	0x00000000
	.align		4
        /*001c*/ 	.word	0xfffffffc


//--------------------- .nv.constant4             --------------------------
	.section	.nv.constant4,"a",@progbits
	.align	8
	.align		8
.nv.constant4:
        /*0000*/ 	.dword	_$_str


//--------------------- .text.attn_fwd            --------------------------
	.section	.text.attn_fwd,"ax",@progbits
	.align	128
        .global         attn_fwd
        .type           attn_fwd,@function
        .size           attn_fwd,(.L_x_3 - attn_fwd)
        .other          attn_fwd,@"STO_CUDA_ENTRY STV_DEFAULT"
attn_fwd:
.text.attn_fwd:
[----:B------:R-:W-:Y:S01]  /*0000*/  LDC R1, c[0x0][0x28] ;  /* 0x00000a00ff017b82 */ /* 0x000fe20000000800 */
[----:B------:R-:W0:Y:S07]  /*0010*/  S2R R7, SR_CTAID.X ;  /* 0x0000000000077919 */ /* 0x000e2e0000002500 */
[----:B------:R-:W1:Y:S01]  /*0020*/  S2UR UR7, SR_CTAID.Y ;  /* 0x00000000000779c3 */ /* 0x000e620000002600 */
[----:B------:R-:W-:Y:S01]  /*0030*/  ULDC.64 UR4, c[0x0][0x240] ;  /* 0x0000900000047ab9 */ /* 0x000fe20000000a00 */
[----:B------:R-:W-:Y:S01]  /*0040*/  ULDC.64 UR22, c[0x0][0x208] ;  /* 0x0000820000167ab9 */ /* 0x000fe20000000a00 */
[----:B------:R-:W0:Y:S05]  /*0050*/  S2R R2, SR_TID.X ;  /* 0x0000000000027919 */ /* 0x000e2a0000002100 */
[----:B------:R-:W2:Y:S08]  /*0060*/  LDC R13, c[0x0][0x248] ;  /* 0x00009200ff0d7b82 */ /* 0x000eb00000000800 */
[----:B------:R-:W3:Y:S01]  /*0070*/  LDC.64 R10, c[0x0][0x210] ;  /* 0x00008400ff0a7b82 */ /* 0x000ee20000000a00 */
[----:B-1----:R-:W-:-:S04]  /*0080*/  UIMAD UR4, UR7, UR4, URZ ;  /* 0x00000004070472a4 */ /* 0x002fc8000f8e023f */
[----:B------:R-:W-:Y:S01]  /*0090*/  USHF.L.U32 UR6, UR4, 0x1, URZ ;  /* 0x0000000104067899 */ /* 0x000fe2000800063f */
[----:B0-----:R-:W-:Y:S02]  /*00a0*/  PRMT R0, R2, 0x6540, R7 ;  /* 0x0000654002007816 */ /* 0x001fe40000000007 */
[----:B------:R-:W-:-:S03]  /*00b0*/  SHF.R.U32.HI R6, RZ, 0x8, R2 ;  /* 0x00000008ff067819 */ /* 0x000fc60000011602 */
[----:B------:R-:W-:Y:S01]  /*00c0*/  IMAD R3, R0, UR5, RZ ;  /* 0x0000000500037c24 */ /* 0x000fe2000f8e02ff */
[----:B------:R-:W-:Y:S01]  /*00d0*/  SGXT.U32 R6, R6, 0x1 ;  /* 0x000000010606781a */ /* 0x000fe20000000000 */
[----:B------:R-:W-:Y:S02]  /*00e0*/  UIMAD.WIDE UR4, UR4, 0x2, URZ ;  /* 0x00000002040478a5 */ /* 0x000fe4000f8e023f */
[C---:B------:R-:W-:Y:S02]  /*00f0*/  IMAD.SHL.U32 R5, R3.reuse, 0x2, RZ ;  /* 0x0000000203057824 */ /* 0x040fe400078e00ff */
[----:B--2---:R-:W-:Y:S02]  /*0100*/  IMAD R8, R6, R13, RZ ;  /* 0x0000000d06087224 */ /* 0x004fe400078e02ff */
[----:B------:R-:W-:Y:S01]  /*0110*/  IMAD.HI R4, R3, 0x2, RZ ;  /* 0x0000000203047827 */ /* 0x000fe200078e02ff */
[----:B---3--:R-:W-:-:S03]  /*0120*/  IADD3 R5, P0, P1, R5, UR6, R10 ;  /* 0x0000000605057c10 */ /* 0x008fc6000f91e00a */
[C---:B------:R-:W-:Y:S01]  /*0130*/  IMAD R12, R13.reuse, 0x2, R8 ;  /* 0x000000020d0c7824 */ /* 0x040fe200078e0208 */
[----:B------:R-:W-:Y:S02]  /*0140*/  IADD3.X R3, R4, UR5, R11, P0, P1 ;  /* 0x0000000504037c10 */ /* 0x000fe400087e240b */
[-C--:B------:R-:W-:Y:S01]  /*0150*/  LEA R10, P0, R8, R5.reuse, 0x1 ;  /* 0x00000005080a7211 */ /* 0x080fe200078008ff */
[C---:B------:R-:W-:Y:S01]  /*0160*/  IMAD R18, R13.reuse, 0x2, R12 ;  /* 0x000000020d127824 */ /* 0x040fe200078e020c */
[----:B------:R-:W-:Y:S02]  /*0170*/  LEA R14, P1, R12, R5, 0x1 ;  /* 0x000000050c0e7211 */ /* 0x000fe400078208ff */
[-C--:B------:R-:W-:Y:S02]  /*0180*/  LEA.HI.X.SX32 R11, R8, R3.reuse, 0x1, P0 ;  /* 0x00000003080b7211 */ /* 0x080fe400000f0eff */
[----:B------:R-:W-:Y:S01]  /*0190*/  LEA.HI.X.SX32 R15, R12, R3, 0x1, P1 ;  /* 0x000000030c0f7211 */ /* 0x000fe200008f0eff */
[C---:B------:R-:W-:Y:S01]  /*01a0*/  IMAD R12, R13.reuse, 0x2, R18 ;  /* 0x000000020d0c7824 */ /* 0x040fe200078e0212 */
[C---:B------:R-:W-:Y:S01]  /*01b0*/  LEA R16, P0, R18.reuse, R5, 0x1 ;  /* 0x0000000512107211 */ /* 0x040fe200078008ff */
[----:B------:R-:W2:Y:S02]  /*01c0*/  LDG.E.U16 R4, desc[UR22][R10.64] ;  /* 0x000000160a047981 */ /* 0x000ea4000c1e1500 */
[C---:B------:R-:W-:Y:S01]  /*01d0*/  IMAD R22, R13.reuse, 0x2, R12 ;  /* 0x000000020d167824 */ /* 0x040fe200078e020c */
[----:B------:R-:W-:Y:S01]  /*01e0*/  LEA.HI.X.SX32 R17, R18, R3, 0x1, P0 ;  /* 0x0000000312117211 */ /* 0x000fe200000f0eff */
[----:B------:R0:W3:Y:S01]  /*01f0*/  LDG.E.U16 R8, desc[UR22][R14.64] ;  /* 0x000000160e087981 */ /* 0x0000e2000c1e1500 */
[-C--:B------:R-:W-:Y:S01]  /*0200*/  LEA R18, P0, R12, R5.reuse, 0x1 ;  /* 0x000000050c127211 */ /* 0x080fe200078008ff */
[C---:B------:R-:W-:Y:S01]  /*0210*/  IMAD R24, R13.reuse, 0x2, R22 ;  /* 0x000000020d187824 */ /* 0x040fe200078e0216 */
[----:B------:R-:W-:Y:S01]  /*0220*/  LEA R20, P1, R22, R5, 0x1 ;  /* 0x0000000516147211 */ /* 0x000fe200078208ff */
[----:B------:R1:W4:Y:S01]  /*0230*/  LDG.E.U16 R9, desc[UR22][R16.64] ;  /* 0x0000001610097981 */ /* 0x000322000c1e1500 */
[-C--:B------:R-:W-:Y:S01]  /*0240*/  LEA.HI.X.SX32 R19, R12, R3.reuse, 0x1, P0 ;  /* 0x000000030c137211 */ /* 0x080fe200000f0eff */
[----:B------:R-:W-:Y:S01]  /*0250*/  IMAD R12, R13, 0x2, R24 ;  /* 0x000000020d0c7824 */ /* 0x000fe200078e0218 */
[----:B------:R-:W-:-:S02]  /*0260*/  LEA.HI.X.SX32 R21, R22, R3, 0x1, P1 ;  /* 0x0000000316157211 */ /* 0x000fc400008f0eff */
[C---:B------:R-:W-:Y:S01]  /*0270*/  LEA R22, P0, R24.reuse, R5, 0x1 ;  /* 0x0000000518167211 */ /* 0x040fe200078008ff */
[C---:B0-----:R-:W-:Y:S01]  /*0280*/  IMAD R14, R13.reuse, 0x2, R12 ;  /* 0x000000020d0e7824 */ /* 0x041fe200078e020c */
[----:B------:R0:W5:Y:S02]  /*0290*/  LDG.E.U16 R10, desc[UR22][R18.64] ;  /* 0x00000016120a7981 */ /* 0x000164000c1e1500 */
[----:B------:R-:W-:Y:S01]  /*02a0*/  LEA.HI.X.SX32 R23, R24, R3, 0x1, P0 ;  /* 0x0000000318177211 */ /* 0x000fe200000f0eff */
[C---:B------:R-:W-:Y:S01]  /*02b0*/  IMAD R30, R13.reuse, 0x2, R14 ;  /* 0x000000020d1e7824 */ /* 0x040fe200078e020e */
[C---:B------:R-:W-:Y:S01]  /*02c0*/  LEA R24, P0, R12.reuse, R5, 0x1 ;  /* 0x000000050c187211 */ /* 0x040fe200078008ff */
[----:B------:R0:W3:Y:S02]  /*02d0*/  LDG.E.U16 R11, desc[UR22][R20.64] ;  /* 0x00000016140b7981 */ /* 0x0000e4000c1e1500 */
[----:B-1----:R-:W-:Y:S01]  /*02e0*/  IMAD R16, R13, 0x2, R30 ;  /* 0x000000020d107824 */ /* 0x002fe200078e021e */
[----:B------:R-:W-:-:S02]  /*02f0*/  LEA.HI.X.SX32 R25, R12, R3, 0x1, P0 ;  /* 0x000000030c197211 */ /* 0x000fc400000f0eff */
[-C--:B------:R-:W-:Y:S02]  /*0300*/  LEA R26, P0, R14, R5.reuse, 0x1 ;  /* 0x000000050e1a7211 */ /* 0x080fe400078008ff */
[----:B------:R-:W-:Y:S01]  /*0310*/  LEA R28, P1, R30, R5, 0x1 ;  /* 0x000000051e1c7211 */ /* 0x000fe200078208ff */
[C---:B0-----:R-:W-:Y:S01]  /*0320*/  IMAD R18, R13.reuse, 0x2, R16 ;  /* 0x000000020d127824 */ /* 0x041fe200078e0210 */
[-C--:B------:R-:W-:Y:S01]  /*0330*/  LEA.HI.X.SX32 R27, R14, R3.reuse, 0x1, P0 ;  /* 0x000000030e1b7211 */ /* 0x080fe200000f0eff */
[----:B------:R0:W4:Y:S01]  /*0340*/  LDG.E.U16 R12, desc[UR22][R22.64] ;  /* 0x00000016160c7981 */ /* 0x000122000c1e1500 */
[----:B------:R-:W-:Y:S02]  /*0350*/  LEA.HI.X.SX32 R29, R30, R3, 0x1, P1 ;  /* 0x000000031e1d7211 */ /* 0x000fe400008f0eff */
[C---:B------:R-:W-:Y:S01]  /*0360*/  LEA R30, P0, R16.reuse, R5, 0x1 ;  /* 0x00000005101e7211 */ /* 0x040fe200078008ff */
[C---:B------:R-:W-:Y:S01]  /*0370*/  IMAD R20, R13.reuse, 0x2, R18 ;  /* 0x000000020d147824 */ /* 0x040fe200078e0212 */
[----:B------:R1:W5:Y:S02]  /*0380*/  LDG.E.U16 R14, desc[UR22][R24.64] ;  /* 0x00000016180e7981 */ /* 0x000364000c1e1500 */
[----:B------:R-:W-:Y:S01]  /*0390*/  LEA.HI.X.SX32 R31, R16, R3, 0x1, P0 ;  /* 0x00000003101f7211 */ /* 0x000fe200000f0eff */
[----:B------:R-:W-:Y:S01]  /*03a0*/  IMAD R34, R13, 0x2, R20 ;  /* 0x000000020d227824 */ /* 0x000fe200078e0214 */
[----:B------:R1:W5:Y:S01]  /*03b0*/  LDG.E.U16 R15, desc[UR22][R26.64] ;  /* 0x000000161a0f7981 */ /* 0x000362000c1e1500 */
[----:B0-----:R-:W-:-:S02]  /*03c0*/  LEA R22, P0, R18, R5, 0x1 ;  /* 0x0000000512167211 */ /* 0x001fc400078008ff */
[C---:B------:R-:W-:Y:S01]  /*03d0*/  IMAD R36, R13.reuse, 0x2, R34 ;  /* 0x000000020d247824 */ /* 0x040fe200078e0222 */
[----:B------:R0:W4:Y:S01]  /*03e0*/  LDG.E.U16 R16, desc[UR22][R28.64] ;  /* 0x000000161c107981 */ /* 0x000122000c1e1500 */
[----:B------:R-:W-:Y:S02]  /*03f0*/  LEA.HI.X.SX32 R23, R18, R3, 0x1, P0 ;  /* 0x0000000312177211 */ /* 0x000fe400000f0eff */
[-C--:B-1----:R-:W-:Y:S01]  /*0400*/  LEA R24, P0, R20, R5.reuse, 0x1 ;  /* 0x0000000514187211 */ /* 0x082fe200078008ff */
[----:B------:R1:W5:Y:S01]  /*0410*/  LDG.E.U16 R17, desc[UR22][R30.64] ;  /* 0x000000161e117981 */ /* 0x000362000c1e1500 */
[----:B------:R-:W-:Y:S02]  /*0420*/  LEA R32, P1, R34, R5, 0x1 ;  /* 0x0000000522207211 */ /* 0x000fe400078208ff */
[-C--:B------:R-:W-:Y:S01]  /*0430*/  LEA.HI.X.SX32 R25, R20, R3.reuse, 0x1, P0 ;  /* 0x0000000314197211 */ /* 0x080fe200000f0eff */
[----:B------:R-:W5:Y:S01]  /*0440*/  LDG.E.U16 R18, desc[UR22][R22.64] ;  /* 0x0000001616127981 */ /* 0x000f62000c1e1500 */
[----:B------:R-:W-:Y:S01]  /*0450*/  LEA.HI.X.SX32 R33, R34, R3, 0x1, P1 ;  /* 0x0000000322217211 */ /* 0x000fe200008f0eff */
[C---:B------:R-:W-:Y:S01]  /*0460*/  IMAD R34, R13.reuse, 0x2, R36 ;  /* 0x000000020d227824 */ /* 0x040fe200078e0224 */
[C---:B------:R-:W-:Y:S01]  /*0470*/  LEA R26, P0, R36.reuse, R5, 0x1 ;  /* 0x00000005241a7211 */ /* 0x040fe200078008ff */
[----:B------:R-:W5:Y:S03]  /*0480*/  LDG.E.U16 R19, desc[UR22][R24.64] ;  /* 0x0000001618137981 */ /* 0x000f66000c1e1500 */
[----:B------:R-:W-:Y:S01]  /*0490*/  LEA.HI.X.SX32 R27, R36, R3, 0x1, P0 ;  /* 0x00000003241b7211 */ /* 0x000fe200000f0eff */
[C---:B------:R-:W-:Y:S01]  /*04a0*/  IMAD R36, R13.reuse, 0x2, R34 ;  /* 0x000000020d247824 */ /* 0x040fe200078e0222 */
[C---:B0-----:R-:W-:Y:S01]  /*04b0*/  LEA R28, P0, R34.reuse, R5, 0x1 ;  /* 0x00000005221c7211 */ /* 0x041fe200078008ff */
[----:B------:R-:W5:Y:S02]  /*04c0*/  LDG.E.U16 R20, desc[UR22][R32.64] ;  /* 0x0000001620147981 */ /* 0x000f64000c1e1500 */
[C---:B------:R-:W-:Y:S01]  /*04d0*/  IMAD R38, R13.reuse, 0x2, R36 ;  /* 0x000000020d267824 */ /* 0x040fe200078e0224 */
[----:B------:R-:W-:Y:S01]  /*04e0*/  LEA.HI.X.SX32 R29, R34, R3, 0x1, P0 ;  /* 0x00000003221d7211 */ /* 0x000fe200000f0eff */
[----:B------:R0:W5:Y:S02]  /*04f0*/  LDG.E.U16 R21, desc[UR22][R26.64] ;  /* 0x000000161a157981 */ /* 0x000164000c1e1500 */
[C---:B------:R-:W-:Y:S01]  /*0500*/  IMAD R40, R13.reuse, 0x2, R38 ;  /* 0x000000020d287824 */ /* 0x040fe200078e0226 */
[C---:B------:R-:W-:Y:S01]  /*0510*/  LEA R34, P1, R38.reuse, R5, 0x1 ;  /* 0x0000000526227211 */ /* 0x040fe200078208ff */
[----:B------:R0:W5:Y:S03]  /*0520*/  LDG.E.U16 R22, desc[UR22][R28.64] ;  /* 0x000000161c167981 */ /* 0x000166000c1e1500 */
[----:B------:R-:W-:Y:S01]  /*0530*/  LEA.HI.X.SX32 R35, R38, R3, 0x1, P1 ;  /* 0x0000000326237211 */ /* 0x000fe200008f0eff */
[----:B------:R-:W-:Y:S01]  /*0540*/  IMAD R38, R13, 0x2, R40 ;  /* 0x000000020d267824 */ /* 0x000fe200078e0228 */
[----:B-1----:R-:W-:-:S03]  /*0550*/  LEA R30, P0, R36, R5, 0x1 ;  /* 0x00000005241e7211 */ /* 0x002fc600078008ff */
[C---:B0-----:R-:W-:Y:S01]  /*0560*/  IMAD R26, R13.reuse, 0x2, R38 ;  /* 0x000000020d1a7824 */ /* 0x041fe200078e0226 */
[----:B------:R-:W-:Y:S01]  /*0570*/  LEA.HI.X.SX32 R31, R36, R3, 0x1, P0 ;  /* 0x00000003241f7211 */ /* 0x000fe200000f0eff */
[----:B------:R-:W5:Y:S02]  /*0580*/  LDG.E.U16 R24, desc[UR22][R34.64] ;  /* 0x0000001622187981 */ /* 0x000f64000c1e1500 */
[C---:B------:R-:W-:Y:S01]  /*0590*/  IMAD R42, R13.reuse, 0x2, R26 ;  /* 0x000000020d2a7824 */ /* 0x040fe200078e021a */
[C---:B------:R-:W-:Y:S01]  /*05a0*/  LEA R36, P0, R40.reuse, R5, 0x1 ;  /* 0x0000000528247211 */ /* 0x040fe200078008ff */
[----:B------:R0:W5:Y:S02]  /*05b0*/  LDG.E.U16 R23, desc[UR22][R30.64] ;  /* 0x000000161e177981 */ /* 0x000164000c1e1500 */
[C---:B------:R-:W-:Y:S01]  /*05c0*/  IMAD R28, R13.reuse, 0x2, R42 ;  /* 0x000000020d1c7824 */ /* 0x040fe200078e022a */
[----:B------:R-:W-:Y:S02]  /*05d0*/  LEA.HI.X.SX32 R37, R40, R3, 0x1, P0 ;  /* 0x0000000328257211 */ /* 0x000fe400000f0eff */
[----:B------:R-:W-:Y:S01]  /*05e0*/  LEA R32, P0, R38, R5, 0x1 ;  /* 0x0000000526207211 */ /* 0x000fe200078008ff */
[----:B0-----:R-:W-:-:S03]  /*05f0*/  IMAD R30, R13, 0x2, R28 ;  /* 0x000000020d1e7824 */ /* 0x001fc600078e021c */
[----:B------:R-:W-:Y:S01]  /*0600*/  LEA.HI.X.SX32 R33, R38, R3, 0x1, P0 ;  /* 0x0000000326217211 */ /* 0x000fe200000f0eff */
[----:B------:R-:W5:Y:S01]  /*0610*/  LDG.E.U16 R25, desc[UR22][R36.64] ;  /* 0x0000001624197981 */ /* 0x000f62000c1e1500 */
[----:B------:R-:W-:Y:S01]  /*0620*/  IMAD R46, R13, 0x2, R30 ;  /* 0x000000020d2e7824 */ /* 0x000fe200078e021e */
[----:B------:R-:W-:-:S03]  /*0630*/  LEA R38, P0, R26, R5, 0x1 ;  /* 0x000000051a267211 */ /* 0x000fc600078008ff */
[C---:B------:R-:W-:Y:S01]  /*0640*/  IMAD R48, R13.reuse, 0x2, R46 ;  /* 0x000000020d307824 */ /* 0x040fe200078e022e */
[----:B------:R-:W-:Y:S02]  /*0650*/  LEA.HI.X.SX32 R39, R26, R3, 0x1, P0 ;  /* 0x000000031a277211 */ /* 0x000fe400000f0eff */
[----:B------:R0:W5:Y:S01]  /*0660*/  LDG.E.U16 R26, desc[UR22][R32.64] ;  /* 0x00000016201a7981 */ /* 0x000162000c1e1500 */
[-C--:B------:R-:W-:Y:S02]  /*0670*/  LEA R34, P0, R28, R5.reuse, 0x1 ;  /* 0x000000051c227211 */ /* 0x080fe400078008ff */
[----:B------:R-:W-:Y:S01]  /*0680*/  LEA R40, P1, R42, R5, 0x1 ;  /* 0x000000052a287211 */ /* 0x000fe200078208ff */
[----:B------:R1:W5:Y:S01]  /*0690*/  LDG.E.U16 R27, desc[UR22][R38.64] ;  /* 0x00000016261b7981 */ /* 0x000362000c1e1500 */
[----:B0-----:R-:W-:Y:S01]  /*06a0*/  IMAD R32, R13, 0x2, R48 ;  /* 0x000000020d207824 */ /* 0x001fe200078e0230 */
[----:B------:R-:W-:-:S03]  /*06b0*/  LEA.HI.X.SX32 R35, R28, R3, 0x1, P0 ;  /* 0x000000031c237211 */ /* 0x000fc600000f0eff */
[C---:B------:R-:W-:Y:S01]  /*06c0*/  IMAD R50, R13.reuse, 0x2, R32 ;  /* 0x000000020d327824 */ /* 0x040fe200078e0220 */
[----:B------:R-:W-:Y:S01]  /*06d0*/  LEA R36, P0, R30, R5, 0x1 ;  /* 0x000000051e247211 */ /* 0x000fe200078008ff */
[----:B------:R-:W5:Y:S02]  /*06e0*/  LDG.E.U16 R29, desc[UR22][R34.64] ;  /* 0x00000016221d7981 */ /* 0x000f64000c1e1500 */
[C---:B------:R-:W-:Y:S01]  /*06f0*/  IMAD R52, R13.reuse, 0x2, R50 ;  /* 0x000000020d347824 */ /* 0x040fe200078e0232 */
[-C--:B------:R-:W-:Y:S02]  /*0700*/  LEA.HI.X.SX32 R41, R42, R3.reuse, 0x1, P1 ;  /* 0x000000032a297211 */ /* 0x080fe400008f0eff */
[----:B------:R-:W-:Y:S01]  /*0710*/  LEA.HI.X.SX32 R37, R30, R3, 0x1, P0 ;  /* 0x000000031e257211 */ /* 0x000fe200000f0eff */
[C---:B------:R-:W-:Y:S01]  /*0720*/  IMAD R54, R13.reuse, 0x2, R52 ;  /* 0x000000020d367824 */ /* 0x040fe200078e0234 */
[C---:B------:R-:W-:Y:S01]  /*0730*/  LEA R42, P0, R46.reuse, R5, 0x1 ;  /* 0x000000052e2a7211 */ /* 0x040fe200078008ff */
[----:B------:R0:W5:Y:S02]  /*0740*/  LDG.E.U16 R28, desc[UR22][R40.64] ;  /* 0x00000016281c7981 */ /* 0x000164000c1e1500 */
[C---:B------:R-:W-:Y:S01]  /*0750*/  IMAD R56, R13.reuse, 0x2, R54 ;  /* 0x000000020d387824 */ /* 0x040fe200078e0236 */
[----:B------:R-:W-:Y:S01]  /*0760*/  LEA.HI.X.SX32 R43, R46, R3, 0x1, P0 ;  /* 0x000000032e2b7211 */ /* 0x000fe200000f0eff */
[----:B------:R-:W5:Y:S01]  /*0770*/  LDG.E.U16 R30, desc[UR22][R36.64] ;  /* 0x00000016241e7981 */ /* 0x000f62000c1e1500 */
[-C--:B-1----:R-:W-:Y:S01]  /*0780*/  LEA R38, P0, R32, R5.reuse, 0x1 ;  /* 0x0000000520267211 */ /* 0x082fe200078008ff */
[----:B------:R-:W-:Y:S01]  /*0790*/  IMAD R58, R13, 0x2, R56 ;  /* 0x000000020d3a7824 */ /* 0x000fe200078e0238 */
[----:B------:R-:W-:Y:S01]  /*07a0*/  LEA R44, P1, R48, R5, 0x1 ;  /* 0x00000005302c7211 */ /* 0x000fe200078208ff */
[----:B------:R1:W5:Y:S01]  /*07b0*/  LDG.E.U16 R31, desc[UR22][R42.64] ;  /* 0x000000162a1f7981 */ /* 0x000362000c1e1500 */
[----:B------:R-:W-:-:S02]  /*07c0*/  LEA.HI.X.SX32 R39, R32, R3, 0x1, P0 ;  /* 0x0000000320277211 */ /* 0x000fc400000f0eff */
[----:B0-----:R-:W-:Y:S01]  /*07d0*/  LEA R40, P0, R50, R5, 0x1 ;  /* 0x0000000532287211 */ /* 0x001fe200078008ff */
[C---:B------:R-:W-:Y:S01]  /*07e0*/  IMAD R60, R13.reuse, 0x2, R58 ;  /* 0x000000020d3c7824 */ /* 0x040fe200078e023a */
[-C--:B------:R-:W-:Y:S01]  /*07f0*/  LEA.HI.X.SX32 R45, R48, R3.reuse, 0x1, P1 ;  /* 0x00000003302d7211 */ /* 0x080fe200008f0eff */
[----:B------:R-:W5:Y:S01]  /*0800*/  LDG.E.U16 R33, desc[UR22][R38.64] ;  /* 0x0000001626217981 */ /* 0x000f62000c1e1500 */
[----:B------:R-:W-:Y:S01]  /*0810*/  LEA.HI.X.SX32 R41, R50, R3, 0x1, P0 ;  /* 0x0000000332297211 */ /* 0x000fe200000f0eff */
[C---:B------:R-:W-:Y:S01]  /*0820*/  IMAD R62, R13.reuse, 0x2, R60 ;  /* 0x000000020d3e7824 */ /* 0x040fe200078e023c */
[-C--:B------:R-:W-:Y:S01]  /*0830*/  LEA R46, P0, R52, R5.reuse, 0x1 ;  /* 0x00000005342e7211 */ /* 0x080fe200078008ff */
[----:B------:R0:W5:Y:S01]  /*0840*/  LDG.E.U16 R32, desc[UR22][R44.64] ;  /* 0x000000162c207981 */ /* 0x000162000c1e1500 */
[----:B------:R-:W-:Y:S02]  /*0850*/  LEA R48, P1, R54, R5, 0x1 ;  /* 0x0000000536307211 */ /* 0x000fe400078208ff */
[----:B------:R-:W-:Y:S01]  /*0860*/  LEA.HI.X.SX32 R47, R52, R3, 0x1, P0 ;  /* 0x00000003342f7211 */ /* 0x000fe200000f0eff */
[C---:B------:R-:W-:Y:S01]  /*0870*/  IMAD R52, R13.reuse, 0x2, R62 ;  /* 0x000000020d347824 */ /* 0x040fe200078e023e */
[----:B-1----:R-:W-:Y:S01]  /*0880*/  LEA R42, P0, R56, R5, 0x1 ;  /* 0x00000005382a7211 */ /* 0x002fe200078008ff */
[----:B------:R-:W5:Y:S01]  /*0890*/  LDG.E.U16 R34, desc[UR22][R40.64] ;  /* 0x0000001628227981 */ /* 0x000f62000c1e1500 */
[-C--:B------:R-:W-:Y:S01]  /*08a0*/  LEA.HI.X.SX32 R49, R54, R3.reuse, 0x1, P1 ;  /* 0x0000000336317211 */ /* 0x080fe200008f0eff */
[C---:B------:R-:W-:Y:S01]  /*08b0*/  IMAD R54, R13.reuse, 0x2, R52 ;  /* 0x000000020d367824 */ /* 0x040fe200078e0234 */
[----:B------:R-:W-:Y:S01]  /*08c0*/  LEA.HI.X.SX32 R43, R56, R3, 0x1, P0 ;  /* 0x00000003382b7211 */ /* 0x000fe200000f0eff */
[----:B------:R-:W5:Y:S01]  /*08d0*/  LDG.E.U16 R35, desc[UR22][R46.64] ;  /* 0x000000162e237981 */ /* 0x000f62000c1e1500 */
[----:B0-----:R-:W-:Y:S01]  /*08e0*/  LEA R44, P0, R58, R5, 0x1 ;  /* 0x000000053a2c7211 */ /* 0x001fe200078008ff */
[----:B------:R-:W-:-:S02]  /*08f0*/  IMAD R56, R13, 0x2, R54 ;  /* 0x000000020d387824 */ /* 0x000fc400078e0236 */
[----:B------:R0:W5:Y:S01]  /*0900*/  LDG.E.U16 R36, desc[UR22][R48.64] ;  /* 0x0000001630247981 */ /* 0x000162000c1e1500 */
[----:B------:R-:W-:Y:S01]  /*0910*/  LEA.HI.X.SX32 R45, R58, R3, 0x1, P0 ;  /* 0x000000033a2d7211 */ /* 0x000fe200000f0eff */
[C---:B------:R-:W-:Y:S01]  /*0920*/  IMAD R58, R13.reuse, 0x2, R56 ;  /* 0x000000020d3a7824 */ /* 0x040fe200078e0238 */
[C---:B------:R-:W-:Y:S01]  /*0930*/  LEA R50, P0, R60.reuse, R5, 0x1 ;  /* 0x000000053c327211 */ /* 0x040fe200078008ff */
[----:B------:R-:W5:Y:S02]  /*0940*/  LDG.E.U16 R37, desc[UR22][R42.64] ;  /* 0x000000162a257981 */ /* 0x000f64000c1e1500 */
[C---:B------:R-:W-:Y:S01]  /*0950*/  IMAD R64, R13.reuse, 0x2, R58 ;  /* 0x000000020d407824 */ /* 0x040fe200078e023a */
[----:B------:R-:W-:Y:S01]  /*0960*/  LEA.HI.X.SX32 R51, R60, R3, 0x1, P0 ;  /* 0x000000033c337211 */ /* 0x000fe200000f0eff */
[----:B------:R1:W5:Y:S02]  /*0970*/  LDG.E.U16 R38, desc[UR22][R44.64] ;  /* 0x000000162c267981 */ /* 0x000364000c1e1500 */
[C---:B------:R-:W-:Y:S01]  /*0980*/  IMAD R60, R13.reuse, 0x2, R64 ;  /* 0x000000020d3c7824 */ /* 0x040fe200078e0240 */
[----:B0-----:R-:W-:Y:S01]  /*0990*/  LEA R48, P0, R52, R5, 0x1 ;  /* 0x0000000534307211 */ /* 0x001fe200078008ff */
[----:B------:R0:W5:Y:S02]  /*09a0*/  LDG.E.U16 R39, desc[UR22][R50.64] ;  /* 0x0000001632277981 */ /* 0x000164000c1e1500 */
[----:B------:R-:W-:-:S04]  /*09b0*/  IMAD R66, R13, 0x2, R60 ;  /* 0x000000020d427824 */ /* 0x000fc800078e023c */
[----:B------:R-:W-:-:S04]  /*09c0*/  IMAD R68, R13, 0x2, R66 ;  /* 0x000000020d447824 */ /* 0x000fc800078e0242 */
[----:B------:R-:W-:-:S04]  /*09d0*/  IMAD R70, R13, 0x2, R68 ;  /* 0x000000020d467824 */ /* 0x000fc800078e0244 */
[C---:B------:R-:W-:Y:S01]  /*09e0*/  IMAD R72, R13.reuse, 0x2, R70 ;  /* 0x000000020d487824 */ /* 0x040fe200078e0246 */
[----:B------:R-:W-:Y:S02]  /*09f0*/  LEA.HI.X.SX32 R49, R52, R3, 0x1, P0 ;  /* 0x0000000334317211 */ /* 0x000fe400000f0eff */
[-C--:B------:R-:W-:Y:S01]  /*0a00*/  LEA R52, P0, R54, R5.reuse, 0x1 ;  /* 0x0000000536347211 */ /* 0x080fe200078008ff */
[C---:B------:R-:W-:Y:S01]  /*0a10*/  IMAD R74, R13.reuse, 0x2, R72 ;  /* 0x000000020d4a7824 */ /* 0x040fe200078e0248 */
[----:B------:R-:W-:Y:S01]  /*0a20*/  LEA R46, P1, R62, R5, 0x1 ;  /* 0x000000053e2e7211 */ /* 0x000fe200078208ff */
[----:B------:R-:W5:Y:S01]  /*0a30*/  LDG.E.U16 R41, desc[UR22][R48.64] ;  /* 0x0000001630297981 */ /* 0x000f62000c1e1500 */
[----:B------:R-:W-:Y:S01]  /*0a40*/  LEA.HI.X.SX32 R53, R54, R3, 0x1, P0 ;  /* 0x0000000336357211 */ /* 0x000fe200000f0eff */
[----:B------:R-:W-:Y:S01]  /*0a50*/  IMAD R76, R13, 0x2, R74 ;  /* 0x000000020d4c7824 */ /* 0x000fe200078e024a */
[----:B-1----:R-:W-:-:S03]  /*0a60*/  LEA R44, P0, R56, R5, 0x1 ;  /* 0x00000005382c7211 */ /* 0x002fc600078008ff */
[C---:B------:R-:W-:Y:S01]  /*0a70*/  IMAD R78, R13.reuse, 0x2, R76 ;  /* 0x000000020d4e7824 */ /* 0x040fe200078e024c */
[----:B------:R-:W-:Y:S01]  /*0a80*/  LEA.HI.X.SX32 R45, R56, R3, 0x1, P0 ;  /* 0x00000003382d7211 */ /* 0x000fe200000f0eff */
[----:B------:R1:W5:Y:S01]  /*0a90*/  LDG.E.U16 R42, desc[UR22][R52.64] ;  /* 0x00000016342a7981 */ /* 0x000362000c1e1500 */
        /* <DEDUP_REMOVED lines=8> */
[----:B------:R-:W-:Y:S01]  /*0b20*/  LEA R64, P0, R60, R5, 0x1 ;  /* 0x000000053c407211 */ /* 0x000fe200078008ff */
[----:B------:R-:W-:Y:S01]  /*0b30*/  IMAD R82, R13, 0x2, R62 ;  /* 0x000000020d527824 */ /* 0x000fe200078e023e */
[-C--:B------:R-:W-:Y:S01]  /*0b40*/  LEA.HI.X.SX32 R55, R58, R3.reuse, 0x1, P1 ;  /* 0x000000033a377211 */ /* 0x080fe200008f0eff */
[----:B------:R-:W5:Y:S01]  /*0b50*/  LDG.E.U16 R57, desc[UR22][R50.64] ;  /* 0x0000001632397981 */ /* 0x000f62000c1e1500 */
[----:B------:R-:W-:-:S02]  /*0b60*/  LEA.HI.X.SX32 R65, R60, R3, 0x1, P0 ;  /* 0x000000033c417211 */ /* 0x000fc400000f0eff */
[C---:B-1----:R-:W-:Y:S01]  /*0b70*/  LEA R52, P0, R66.reuse, R5, 0x1 ;  /* 0x0000000542347211 */ /* 0x042fe200078008ff */
[C---:B------:R-:W-:Y:S01]  /*0b80*/  IMAD R84, R13.reuse, 0x2, R82 ;  /* 0x000000020d547824 */ /* 0x040fe200078e0252 */
[----:B------:R1:W5:Y:S02]  /*0b90*/  LDG.E.U16 R56, desc[UR22][R54.64] ;  /* 0x0000001636387981 */ /* 0x000364000c1e1500 */
[----:B------:R-:W-:Y:S01]  /*0ba0*/  LEA.HI.X.SX32 R53, R66, R3, 0x1, P0 ;  /* 0x0000000342357211 */ /* 0x000fe200000f0eff */
[C---:B------:R-:W-:Y:S01]  /*0bb0*/  IMAD R86, R13.reuse, 0x2, R84 ;  /* 0x000000020d567824 */ /* 0x040fe200078e0254 */
[-C--:B0-----:R-:W-:Y:S01]  /*0bc0*/  LEA R46, P1, R68, R5.reuse, 0x1 ;  /* 0x00000005442e7211 */ /* 0x081fe200078208ff */
[----:B------:R-:W5:Y:S01]  /*0bd0*/  LDG.E.U16 R58, desc[UR22][R64.64] ;  /* 0x00000016403a7981 */ /* 0x000f62000c1e1500 */
[C---:B-1----:R-:W-:Y:S01]  /*0be0*/  LEA R54, P0, R70.reuse, R5, 0x1 ;  /* 0x0000000546367211 */ /* 0x042fe200078008ff */
[----:B------:R-:W-:Y:S02]  /*0bf0*/  IMAD R66, R13, 0x2, R86 ;  /* 0x000000020d427824 */ /* 0x000fe400078e0256 */
[----:B------:R0:W5:Y:S01]  /*0c00*/  LDG.E.U16 R59, desc[UR22][R52.64] ;  /* 0x00000016343b7981 */ /* 0x000162000c1e1500 */
[----:B------:R-:W-:-:S02]  /*0c10*/  LEA.HI.X.SX32 R55, R70, R3, 0x1, P0 ;  /* 0x0000000346377211 */ /* 0x000fc400000f0eff */
[----:B------:R-:W-:Y:S02]  /*0c20*/  LEA R48, P0, R72, R5, 0x1 ;  /* 0x0000000548307211 */ /* 0x000fe400078008ff */
[-C--:B------:R-:W-:Y:S01]  /*0c30*/  LEA.HI.X.SX32 R47, R68, R3.reuse, 0x1, P1 ;  /* 0x00000003442f7211 */ /* 0x080fe200008f0eff */
[----:B------:R-:W5:Y:S01]  /*0c40*/  LDG.E.U16 R61, desc[UR22][R54.64] ;  /* 0x00000016363d7981 */ /* 0x000f62000c1e1500 */
[----:B------:R-:W-:Y:S01]  /*0c50*/  LEA.HI.X.SX32 R49, R72, R3, 0x1, P0 ;  /* 0x0000000348317211 */ /* 0x000fe200000f0eff */
[C---:B------:R-:W-:Y:S01]  /*0c60*/  IMAD R72, R13.reuse, 0x2, R66 ;  /* 0x000000020d487824 */ /* 0x040fe200078e0242 */
[C---:B------:R-:W-:Y:S01]  /*0c70*/  LEA R50, P0, R74.reuse, R5, 0x1 ;  /* 0x000000054a327211 */ /* 0x040fe200078008ff */
[----:B------:R1:W5:Y:S02]  /*0c80*/  LDG.E.U16 R60, desc[UR22][R46.64] ;  /* 0x000000162e3c7981 */ /* 0x000364000c1e1500 */
[C---:B------:R-:W-:Y:S01]  /*0c90*/  IMAD R88, R13.reuse, 0x2, R72 ;  /* 0x000000020d587824 */ /* 0x040fe200078e0248 */
[----:B------:R-:W-:Y:S01]  /*0ca0*/  LEA.HI.X.SX32 R51, R74, R3, 0x1, P0 ;  /* 0x000000034a337211 */ /* 0x000fe200000f0eff */
[----:B------:R1:W5:Y:S02]  /*0cb0*/  LDG.E.U16 R64, desc[UR22][R48.64] ;  /* 0x0000001630407981 */ /* 0x000364000c1e1500 */
[C---:B------:R-:W-:Y:S01]  /*0cc0*/  IMAD R74, R13.reuse, 0x2, R88 ;  /* 0x000000020d4a7824 */ /* 0x040fe200078e0258 */
[-C--:B------:R-:W-:Y:S01]  /*0cd0*/  LEA R44, P1, R76, R5.reuse, 0x1 ;  /* 0x000000054c2c7211 */ /* 0x080fe200078208ff */
[----:B------:R-:W5:Y:S01]  /*0ce0*/  LDG.E.U16 R65, desc[UR22][R50.64] ;  /* 0x0000001632417981 */ /* 0x000f62000c1e1500 */
[----:B0-----:R-:W-:Y:S01]  /*0cf0*/  LEA R52, P0, R78, R5, 0x1 ;  /* 0x000000054e347211 */ /* 0x001fe200078008ff */
[----:B------:R-:W-:Y:S01]  /*0d00*/  IMAD R68, R13, 0x2, R74 ;  /* 0x000000020d447824 */ /* 0x000fe200078e024a */
[----:B------:R-:W-:-:S02]  /*0d10*/  LEA.HI.X.SX32 R45, R76, R3, 0x1, P1 ;  /* 0x000000034c2d7211 */ /* 0x000fc400008f0eff */
[----:B------:R-:W-:Y:S01]  /*0d20*/  LEA.HI.X.SX32 R53, R78, R3, 0x1, P0 ;  /* 0x000000034e357211 */ /* 0x000fe200000f0eff */
[C---:B------:R-:W-:Y:S01]  /*0d30*/  IMAD R76, R13.reuse, 0x2, R68 ;  /* 0x000000020d4c7824 */ /* 0x040fe200078e0244 */
[C---:B-1----:R-:W-:Y:S01]  /*0d40*/  LEA R46, P0, R80.reuse, R5, 0x1 ;  /* 0x00000005502e7211 */ /* 0x042fe200078008ff */
[----:B------:R0:W5:Y:S02]  /*0d50*/  LDG.E.U16 R67, desc[UR22][R44.64] ;  /* 0x000000162c437981 */ /* 0x000164000c1e1500 */
[C---:B------:R-:W-:Y:S01]  /*0d60*/  IMAD R78, R13.reuse, 0x2, R76 ;  /* 0x000000020d4e7824 */ /* 0x040fe200078e024c */
[----:B------:R-:W-:Y:S01]  /*0d70*/  LEA.HI.X.SX32 R47, R80, R3, 0x1, P0 ;  /* 0x00000003502f7211 */ /* 0x000fe200000f0eff */
[----:B------:R1:W5:Y:S01]  /*0d80*/  LDG.E.U16 R69, desc[UR22][R52.64] ;  /* 0x0000001634457981 */ /* 0x000362000c1e1500 */
[-C--:B------:R-:W-:Y:S01]  /*0d90*/  LEA R54, P0, R82, R5.reuse, 0x1 ;  /* 0x0000000552367211 */ /* 0x080fe200078008ff */
[C---:B------:R-:W-:Y:S01]  /*0da0*/  IMAD R80, R13.reuse, 0x2, R78 ;  /* 0x000000020d507824 */ /* 0x040fe200078e024e */
[----:B------:R-:W-:Y:S01]  /*0db0*/  LEA R48, P1, R72, R5, 0x1 ;  /* 0x0000000548307211 */ /* 0x000fe200078208ff */
[----:B------:R1:W5:Y:S01]  /*0dc0*/  LDG.E.U16 R70, desc[UR22][R46.64] ;  /* 0x000000162e467981 */ /* 0x000362000c1e1500 */
[-C--:B------:R-:W-:Y:S01]  /*0dd0*/  LEA.HI.X.SX32 R55, R82, R3.reuse, 0x1, P0 ;  /* 0x0000000352377211 */ /* 0x080fe200000f0eff */
[----:B------:R-:W-:Y:S01]  /*0de0*/  IMAD R82, R13, 0x2, R80 ;  /* 0x000000020d527824 */ /* 0x000fe200078e0250 */
[----:B------:R-:W-:-:S02]  /*0df0*/  LEA.HI.X.SX32 R49, R72, R3, 0x1, P1 ;  /* 0x0000000348317211 */ /* 0x000fc400008f0eff */
[C---:B0-----:R-:W-:Y:S01]  /*0e00*/  LEA R44, P0, R76.reuse, R5, 0x1 ;  /* 0x000000054c2c7211 */ /* 0x041fe200078008ff */
[C---:B------:R-:W-:Y:S01]  /*0e10*/  IMAD R72, R13.reuse, 0x2, R82 ;  /* 0x000000020d487824 */ /* 0x040fe200078e0252 */
[----:B------:R0:W5:Y:S02]  /*0e20*/  LDG.E.U16 R71, desc[UR22][R54.64] ;  /* 0x0000001636477981 */ /* 0x000164000c1e1500 */
[----:B------:R-:W-:Y:S02]  /*0e30*/  LEA.HI.X.SX32 R45, R76, R3, 0x1, P0 ;  /* 0x000000034c2d7211 */ /* 0x000fe400000f0eff */
[-C--:B------:R-:W-:Y:S01]  /*0e40*/  LEA R50, P1, R72, R5.reuse, 0x1 ;  /* 0x0000000548327211 */ /* 0x080fe200078208ff */
[----:B------:R0:W5:Y:S01]  /*0e50*/  LDG.E.U16 R75, desc[UR22][R48.64] ;  /* 0x00000016304b7981 */ /* 0x000162000c1e1500 */
[----:B-1----:R-:W-:Y:S02]  /*0e60*/  LEA R52, P0, R84, R5, 0x1 ;  /* 0x0000000554347211 */ /* 0x002fe400078008ff */
[-C--:B------:R-:W-:Y:S01]  /*0e70*/  LEA.HI.X.SX32 R51, R72, R3.reuse, 0x1, P1 ;  /* 0x0000000348337211 */ /* 0x080fe200008f0eff */
[----:B------:R-:W-:Y:S01]  /*0e80*/  IMAD R72, R13, 0x2, R72 ;  /* 0x000000020d487824 */ /* 0x000fe200078e0248 */
[----:B------:R-:W-:Y:S01]  /*0e90*/  LEA.HI.X.SX32 R53, R84, R3, 0x1, P0 ;  /* 0x0000000354357211 */ /* 0x000fe200000f0eff */
[----:B------:R1:W5:Y:S01]  /*0ea0*/  LDG.E.U16 R79, desc[UR22][R44.64] ;  /* 0x000000162c4f7981 */ /* 0x000362000c1e1500 */
[----:B------:R-:W-:-:S02]  /*0eb0*/  LEA R46, P1, R88, R5, 0x1 ;  /* 0x00000005582e7211 */ /* 0x000fc400078208ff */
[----:B0-----:R-:W-:Y:S01]  /*0ec0*/  LEA R54, P0, R78, R5, 0x1 ;  /* 0x000000054e367211 */ /* 0x001fe200078008ff */
[----:B------:R0:W5:Y:S01]  /*0ed0*/  LDG.E.U16 R81, desc[UR22][R50.64] ;  /* 0x0000001632517981 */ /* 0x000162000c1e1500 */
[-C--:B------:R-:W-:Y:S02]  /*0ee0*/  LEA.HI.X.SX32 R47, R88, R3.reuse, 0x1, P1 ;  /* 0x00000003582f7211 */ /* 0x080fe400008f0eff */
[----:B------:R-:W-:Y:S01]  /*0ef0*/  LEA.HI.X.SX32 R55, R78, R3, 0x1, P0 ;  /* 0x000000034e377211 */ /* 0x000fe200000f0eff */
[----:B------:R2:W5:Y:S01]  /*0f00*/  LDG.E.U16 R73, desc[UR22][R52.64] ;  /* 0x0000001634497981 */ /* 0x000562000c1e1500 */
[-C--:B------:R-:W-:Y:S02]  /*0f10*/  LEA R48, P1, R72, R5.reuse, 0x1 ;  /* 0x0000000548307211 */ /* 0x080fe400078208ff */
[----:B-1----:R-:W-:Y:S01]  /*0f20*/  LEA R44, P0, R86, R5, 0x1 ;  /* 0x00000005562c7211 */ /* 0x002fe200078008ff */
[----:B------:R1:W5:Y:S01]  /*0f30*/  LDG.E.U16 R76, desc[UR22][R46.64] ;  /* 0x000000162e4c7981 */ /* 0x000362000c1e1500 */
[-C--:B------:R-:W-:Y:S01]  /*0f40*/  LEA.HI.X.SX32 R49, R72, R3.reuse, 0x1, P1 ;  /* 0x0000000348317211 */ /* 0x080fe200008f0eff */
[----:B------:R-:W-:Y:S01]  /*0f50*/  IMAD R72, R13, 0x2, R72 ;  /* 0x000000020d487824 */ /* 0x000fe200078e0248 */
[----:B------:R-:W-:Y:S01]  /*0f60*/  LEA.HI.X.SX32 R45, R86, R3, 0x1, P0 ;  /* 0x00000003562d7211 */ /* 0x000fe200000f0eff */
[----:B------:R1:W5:Y:S01]  /*0f70*/  LDG.E.U16 R78, desc[UR22][R54.64] ;  /* 0x00000016364e7981 */ /* 0x000362000c1e1500 */
[----:B0-----:R-:W-:-:S02]  /*0f80*/  LEA R50, P1, R74, R5, 0x1 ;  /* 0x000000054a327211 */ /* 0x001fc400078208ff */
[----:B--2---:R-:W-:Y:S01]  /*0f90*/  LEA R52, P0, R80, R5, 0x1 ;  /* 0x0000000550347211 */ /* 0x004fe200078008ff */
[----:B------:R0:W2:Y:S01]  /*0fa0*/  LDG.E.U16 R83, desc[UR22][R48.64] ;  /* 0x0000001630537981 */ /* 0x0000a2000c1e1500 */
[-C--:B------:R-:W-:Y:S02]  /*0fb0*/  LEA.HI.X.SX32 R51, R74, R3.reuse, 0x1, P1 ;  /* 0x000000034a337211 */ /* 0x080fe400008f0eff */
[----:B------:R-:W-:Y:S01]  /*0fc0*/  LEA.HI.X.SX32 R53, R80, R3, 0x1, P0 ;  /* 0x0000000350357211 */ /* 0x000fe200000f0eff */
[----:B------:R0:W2:Y:S01]  /*0fd0*/  LDG.E.U16 R74, desc[UR22][R44.64] ;  /* 0x000000162c4a7981 */ /* 0x0000a2000c1e1500 */
[-C--:B-1----:R-:W-:Y:S02]  /*0fe0*/  LEA R46, P1, R72, R5.reuse, 0x1 ;  /* 0x00000005482e7211 */ /* 0x082fe400078208ff */
[----:B------:R-:W-:Y:S01]  /*0ff0*/  LEA R54, P0, R62, R5, 0x1 ;  /* 0x000000053e367211 */ /* 0x000fe200078008ff */
[----:B------:R1:W2:Y:S01]  /*1000*/  LDG.E.U16 R77, desc[UR22][R50.64] ;  /* 0x00000016324d7981 */ /* 0x0002a2000c1e1500 */
[-C--:B------:R-:W-:Y:S01]  /*1010*/  LEA.HI.X.SX32 R47, R72, R3.reuse, 0x1, P1 ;  /* 0x00000003482f7211 */ /* 0x080fe200008f0eff */
[----:B------:R-:W-:Y:S01]  /*1020*/  IMAD R72, R13, 0x2, R72 ;  /* 0x000000020d487824 */ /* 0x000fe200078e0248 */
[----:B------:R-:W-:Y:S01]  /*1030*/  LEA.HI.X.SX32 R55, R62, R3, 0x1, P0 ;  /* 0x000000033e377211 */ /* 0x000fe200000f0eff */
[----:B------:R-:W2:Y:S01]  /*1040*/  LDG.E.U16 R52, desc[UR22][R52.64] ;  /* 0x0000001634347981 */ /* 0x000ea2000c1e1500 */
[----:B0-----:R-:W-:-:S02]  /*1050*/  LEA R48, P0, R66, R5, 0x1 ;  /* 0x0000000542307211 */ /* 0x001fc400078008ff */
[----:B------:R-:W-:Y:S01]  /*1060*/  LEA R44, P1, R68, R5, 0x1 ;  /* 0x00000005442c7211 */ /* 0x000fe200078208ff */
[----:B------:R-:W2:Y:S01]  /*1070*/  LDG.E.U16 R46, desc[UR22][R46.64] ;  /* 0x000000162e2e7981 */ /* 0x000ea2000c1e1500 */
[-C--:B------:R-:W-:Y:S02]  /*1080*/  LEA.HI.X.SX32 R49, R66, R3.reuse, 0x1, P0 ;  /* 0x0000000342317211 */ /* 0x080fe400000f0eff */
[----:B------:R-:W-:Y:S01]  /*1090*/  LEA.HI.X.SX32 R45, R68, R3, 0x1, P1 ;  /* 0x00000003442d7211 */ /* 0x000fe200008f0eff */
[----:B------:R-:W2:Y:S01]  /*10a0*/  LDG.E.U16 R54, desc[UR22][R54.64] ;  /* 0x0000001636367981 */ /* 0x000ea2000c1e1500 */
[-C--:B-1----:R-:W-:Y:S02]  /*10b0*/  LEA R50, P0, R82, R5.reuse, 0x1 ;  /* 0x0000000552327211 */ /* 0x082fe400078008ff */
[----:B------:R-:W-:Y:S01]  /*10c0*/  LEA R62, P1, R72, R5, 0x1 ;  /* 0x00000005483e7211 */ /* 0x000fe200078208ff */
[----:B------:R-:W2:Y:S01]  /*10d0*/  LDG.E.U16 R48, desc[UR22][R48.64] ;  /* 0x0000001630307981 */ /* 0x000ea2000c1e1500 */
[----:B------:R-:W-:-:S02]  /*10e0*/  LEA.HI.X.SX32 R51, R82, R3, 0x1, P0 ;  /* 0x0000000352337211 */ /* 0x000fc400000f0eff */
[----:B------:R-:W-:Y:S01]  /*10f0*/  LEA.HI.X.SX32 R63, R72, R3, 0x1, P1 ;  /* 0x00000003483f7211 */ /* 0x000fe200008f0eff */
[----:B------:R-:W2:Y:S04]  /*1100*/  LDG.E.U16 R44, desc[UR22][R44.64] ;  /* 0x000000162c2c7981 */ /* 0x000ea8000c1e1500 */
[----:B------:R-:W2:Y:S04]  /*1110*/  LDG.E.U16 R50, desc[UR22][R50.64] ;  /* 0x0000001632327981 */ /* 0x000ea8000c1e1500 */
[----:B------:R-:W2:Y:S01]  /*1120*/  LDG.E.U16 R62, desc[UR22][R62.64] ;  /* 0x000000163e3e7981 */ /* 0x000ea2000c1e1500 */
[----:B------:R-:W0:Y:S01]  /*1130*/  S2UR UR4, SR_CgaCtaId ;  /* 0x00000000000479c3 */ /* 0x000e220000008800 */
[C---:B------:R-:W-:Y:S01]  /*1140*/  IMAD.SHL.U32 R88, R2.reuse, 0x2, RZ ;  /* 0x0000000202587824 */ /* 0x040fe200078e00ff */
[----:B------:R-:W-:Y:S01]  /*1150*/  SHF.R.S32.HI R3, RZ, 0x8, R2 ;  /* 0x00000008ff037819 */ /* 0x000fe20000011402 */
[----:B------:R-:W-:Y:S01]  /*1160*/  IMAD.SHL.U32 R5, R2, 0x100, RZ ;  /* 0x0000010002057824 */ /* 0x000fe200078e00ff */
[----:B------:R-:W-:Y:S01]  /*1170*/  UMOV UR20, 0x400 ;  /* 0x0000040000147882 */ /* 0x000fe20000000000 */
[----:B------:R-:W-:Y:S01]  /*1180*/  IMAD.SHL.U32 R7, R7, 0x100, RZ ;  /* 0x0000010007077824 */ /* 0x000fe200078e00ff */
[----:B------:R-:W-:-:S02]  /*1190*/  SGXT R3, R3, 0x1 ;  /* 0x000000010303781a */ /* 0x000fc40000000200 */
[----:B------:R-:W-:Y:S01]  /*11a0*/  LOP3.LUT R66, R5, 0xc07e, R88, 0xc8, !PT ;  /* 0x0000c07e05427812 */ /* 0x000fe200078ec858 */
[----:B------:R-:W-:-:S03]  /*11b0*/  VIADD R116, R7, 0x100 ;  /* 0x0000010007747836 */ /* 0x000fc60000000000 */
[----:B------:R-:W-:Y:S02]  /*11c0*/  LOP3.LUT R3, R66, 0x90, R3, 0x78, !PT ;  /* 0x0000009042037812 */ /* 0x000fe400078e7803 */
[----:B------:R-:W-:Y:S01]  /*11d0*/  ISETP.GE.AND P0, PT, R116, 0x1, PT ;  /* 0x000000017400780c */ /* 0x000fe20003f06270 */
[----:B0-----:R-:W-:Y:S01]  /*11e0*/  ULEA UR20, UR4, UR20, 0x18 ;  /* 0x0000001404147291 */ /* 0x001fe2000f8ec03f */
[----:B------:R-:W-:-:S08]  /*11f0*/  LOP3.LUT R5, R3, 0x40, RZ, 0x3c, !PT ;  /* 0x0000004003057812 */ /* 0x000fd000078e3cff */
[----:B------:R0:W-:Y:S04]  /*1200*/  STS.U16 [R3+UR20], R4 ;  /* 0x0000000403007988 */ /* 0x0001e80008000414 */
[----:B---3--:R-:W-:Y:S01]  /*1210*/  STS.U16 [R3+UR20+0x400], R11 ;  /* 0x0004000b03007988 */ /* 0x008fe20008000414 */
[----:B0-----:R-:W-:-:S03]  /*1220*/  LOP3.LUT R4, R3, 0x20, RZ, 0x3c, !PT ;  /* 0x0000002003047812 */ /* 0x001fc600078e3cff */
[----:B----4-:R-:W-:Y:S04]  /*1230*/  STS.U16 [R3+UR20+0x800], R16 ;  /* 0x0008001003007988 */ /* 0x010fe80008000414 */
[----:B-----5:R-:W-:Y:S04]  /*1240*/  STS.U16 [R3+UR20+0xc00], R20 ;  /* 0x000c001403007988 */ /* 0x020fe80008000414 */
[----:B------:R-:W-:Y:S01]  /*1250*/  STS.U16 [R3+UR20+0x1000], R24 ;  /* 0x0010001803007988 */ /* 0x000fe20008000414 */
[----:B------:R-:W-:Y:S01]  /*1260*/  IMAD.MOV.U32 R96, RZ, RZ, 0x3f800000 ;  /* 0x3f800000ff607424 */ /* 0x000fe200078e00ff */
[----:B------:R-:W-:-:S02]  /*1270*/  CS2R R84, SRZ ;  /* 0x0000000000547805 */ /* 0x000fc4000001ff00 */
[----:B------:R-:W-:Y:S01]  /*1280*/  CS2R R86, SRZ ;  /* 0x0000000000567805 */ /* 0x000fe2000001ff00 */
[----:B------:R-:W-:Y:S04]  /*1290*/  STS.U16 [R3+UR20+0x1400], R28 ;  /* 0x0014001c03007988 */ /* 0x000fe80008000414 */
        /* <DEDUP_REMOVED lines=10> */
[----:B------:R0:W-:Y:S04]  /*1340*/  STS.U16 [R4+UR20+0x100], R8 ;  /* 0x0001000804007988 */ /* 0x0001e80008000414 */
[----:B------:R-:W-:Y:S01]  /*1350*/  STS.U16 [R4+UR20+0x500], R12 ;  /* 0x0005000c04007988 */ /* 0x000fe20008000414 */
[----:B0-----:R-:W-:-:S03]  /*1360*/  LOP3.LUT R8, R3, 0x60, RZ, 0x3c, !PT ;  /* 0x0000006003087812 */ /* 0x001fc600078e3cff */
        /* <DEDUP_REMOVED lines=13> */
[----:B--2---:R0:W-:Y:S04]  /*1440*/  STS.U16 [R4+UR20+0x3d00], R83 ;  /* 0x003d005304007988 */ /* 0x0041e80008000414 */
        /* <DEDUP_REMOVED lines=15> */
[----:B------:R1:W-:Y:S01]  /*1540*/  STS.U16 [R5+UR20+0x3e00], R46 ;  /* 0x003e002e05007988 */ /* 0x0003e20008000414 */
[----:B0-----:R-:W-:-:S03]  /*1550*/  IMAD.MOV.U32 R4, RZ, RZ, -0x800000 ;  /* 0xff800000ff047424 */ /* 0x001fc600078e00ff */
[----:B------:R-:W-:Y:S01]  /*1560*/  STS.U16 [R8+UR20+0x300], R10 ;  /* 0x0003000a08007988 */ /* 0x000fe20008000414 */
[----:B------:R-:W-:-:S03]  /*1570*/  IMAD.MOV.U32 R3, RZ, RZ, -0x800000 ;  /* 0xff800000ff037424 */ /* 0x000fc600078e00ff */
[----:B------:R-:W-:Y:S01]  /*1580*/  STS.U16 [R8+UR20+0x700], R15 ;  /* 0x0007000f08007988 */ /* 0x000fe20008000414 */
[----:B------:R-:W-:-:S03]  /*1590*/  CS2R R24, SRZ ;  /* 0x0000000000187805 */ /* 0x000fc6000001ff00 */
[----:B------:R-:W-:Y:S01]  /*15a0*/  STS.U16 [R8+UR20+0xb00], R19 ;  /* 0x000b001308007988 */ /* 0x000fe20008000414 */
[----:B-1----:R-:W-:-:S03]  /*15b0*/  IMAD.MOV.U32 R5, RZ, RZ, 0x3f800000 ;  /* 0x3f800000ff057424 */ /* 0x002fc600078e00ff */
[----:B------:R-:W-:Y:S01]  /*15c0*/  STS.U16 [R8+UR20+0xf00], R23 ;  /* 0x000f001708007988 */ /* 0x000fe20008000414 */
[----:B------:R-:W-:-:S03]  /*15d0*/  CS2R R28, SRZ ;  /* 0x00000000001c7805 */ /* 0x000fc6000001ff00 */
[----:B------:R0:W-:Y:S01]  /*15e0*/  STS.U16 [R8+UR20+0x1300], R27 ;  /* 0x0013001b08007988 */ /* 0x0001e20008000414 */
[----:B------:R-:W-:-:S03]  /*15f0*/  CS2R R32, SRZ ;  /* 0x0000000000207805 */ /* 0x000fc6000001ff00 */
[----:B------:R1:W-:Y:S01]  /*1600*/  STS.U16 [R8+UR20+0x1700], R31 ;  /* 0x0017001f08007988 */ /* 0x0003e20008000414 */
[----:B------:R-:W-:-:S03]  /*1610*/  CS2R R36, SRZ ;  /* 0x0000000000247805 */ /* 0x000fc6000001ff00 */
[----:B------:R2:W-:Y:S01]  /*1620*/  STS.U16 [R8+UR20+0x1b00], R35 ;  /* 0x001b002308007988 */ /* 0x0005e20008000414 */
[----:B------:R-:W-:-:S03]  /*1630*/  CS2R R40, SRZ ;  /* 0x0000000000287805 */ /* 0x000fc6000001ff00 */
[----:B------:R3:W-:Y:S01]  /*1640*/  STS.U16 [R8+UR20+0x1f00], R39 ;  /* 0x001f002708007988 */ /* 0x0007e20008000414 */
[----:B0-----:R-:W-:-:S03]  /*1650*/  CS2R R26, SRZ ;  /* 0x00000000001a7805 */ /* 0x001fc6000001ff00 */
[----:B------:R0:W-:Y:S01]  /*1660*/  STS.U16 [R8+UR20+0x2300], R43 ;  /* 0x0023002b08007988 */ /* 0x0001e20008000414 */
[----:B-1----:R-:W-:-:S03]  /*1670*/  CS2R R30, SRZ ;  /* 0x00000000001e7805 */ /* 0x002fc6000001ff00 */
[----:B------:R-:W-:Y:S01]  /*1680*/  STS.U16 [R8+UR20+0x2700], R59 ;  /* 0x0027003b08007988 */ /* 0x000fe20008000414 */
[----:B--2---:R-:W-:-:S03]  /*1690*/  CS2R R34, SRZ ;  /* 0x0000000000227805 */ /* 0x004fc6000001ff00 */
[----:B------:R-:W-:Y:S01]  /*16a0*/  STS.U16 [R8+UR20+0x2b00], R65 ;  /* 0x002b004108007988 */ /* 0x000fe20008000414 */
[----:B---3--:R-:W-:-:S03]  /*16b0*/  CS2R R38, SRZ ;  /* 0x0000000000267805 */ /* 0x008fc6000001ff00 */
[----:B------:R1:W-:Y:S01]  /*16c0*/  STS.U16 [R8+UR20+0x2f00], R54 ;  /* 0x002f003608007988 */ /* 0x0003e20008000414 */
[----:B0-----:R-:W-:-:S03]  /*16d0*/  CS2R R42, SRZ ;  /* 0x00000000002a7805 */ /* 0x001fc6000001ff00 */
[----:B------:R0:W-:Y:S01]  /*16e0*/  STS.U16 [R8+UR20+0x3300], R48 ;  /* 0x0033003008007988 */ /* 0x0001e20008000414 */
[----:B------:R-:W-:-:S03]  /*16f0*/  CS2R R46, SRZ ;  /* 0x00000000002e7805 */ /* 0x000fc6000001ff00 */
[----:B------:R2:W-:Y:S01]  /*1700*/  STS.U16 [R8+UR20+0x3700], R44 ;  /* 0x0037002c08007988 */ /* 0x0005e20008000414 */
[----:B------:R-:W-:-:S03]  /*1710*/  CS2R R52, SRZ ;  /* 0x0000000000347805 */ /* 0x000fc6000001ff00 */
[----:B------:R3:W-:Y:S01]  /*1720*/  STS.U16 [R8+UR20+0x3b00], R50 ;  /* 0x003b003208007988 */ /* 0x0007e20008000414 */
[----:B-1----:R-:W-:-:S03]  /*1730*/  CS2R R54, SRZ ;  /* 0x0000000000367805 */ /* 0x002fc6000001ff00 */
[----:B------:R1:W-:Y:S01]  /*1740*/  STS.U16 [R8+UR20+0x3f00], R62 ;  /* 0x003f003e08007988 */ /* 0x0003e20008000414 */
[----:B0-----:R-:W-:Y:S02]  /*1750*/  CS2R R48, SRZ ;  /* 0x0000000000307805 */ /* 0x001fe4000001ff00 */
[----:B--2---:R-:W-:Y:S02]  /*1760*/  CS2R R44, SRZ ;  /* 0x00000000002c7805 */ /* 0x004fe4000001ff00 */
[----:B------:R-:W-:Y:S02]  /*1770*/  CS2R R56, SRZ ;  /* 0x0000000000387805 */ /* 0x000fe4000001ff00 */
[----:B------:R-:W-:Y:S02]  /*1780*/  CS2R R58, SRZ ;  /* 0x00000000003a7805 */ /* 0x000fe4000001ff00 */
[----:B------:R-:W-:Y:S02]  /*1790*/  CS2R R60, SRZ ;  /* 0x00000000003c7805 */ /* 0x000fe4000001ff00 */
[----:B---3--:R-:W-:-:S02]  /*17a0*/  CS2R R50, SRZ ;  /* 0x0000000000327805 */ /* 0x008fc4000001ff00 */
[----:B------:R-:W-:Y:S02]  /*17b0*/  CS2R R64, SRZ ;  /* 0x0000000000407805 */ /* 0x000fe4000001ff00 */
[----:B------:R-:W-:Y:S02]  /*17c0*/  CS2R R66, SRZ ;  /* 0x0000000000427805 */ /* 0x000fe4000001ff00 */
[----:B------:R-:W-:Y:S02]  /*17d0*/  CS2R R68, SRZ ;  /* 0x0000000000447805 */ /* 0x000fe4000001ff00 */
[----:B-1----:R-:W-:Y:S02]  /*17e0*/  CS2R R62, SRZ ;  /* 0x00000000003e7805 */ /* 0x002fe4000001ff00 */
[----:B------:R-:W-:Y:S02]  /*17f0*/  CS2R R70, SRZ ;  /* 0x0000000000467805 */ /* 0x000fe4000001ff00 */
[----:B------:R-:W-:-:S02]  /*1800*/  CS2R R72, SRZ ;  /* 0x0000000000487805 */ /* 0x000fc4000001ff00 */
[----:B------:R-:W-:Y:S02]  /*1810*/  CS2R R74, SRZ ;  /* 0x00000000004a7805 */ /* 0x000fe4000001ff00 */
[----:B------:R-:W-:Y:S02]  /*1820*/  CS2R R76, SRZ ;  /* 0x00000000004c7805 */ /* 0x000fe4000001ff00 */
[----:B------:R-:W-:Y:S02]  /*1830*/  CS2R R78, SRZ ;  /* 0x00000000004e7805 */ /* 0x000fe4000001ff00 */
[----:B------:R-:W-:Y:S02]  /*1840*/  CS2R R80, SRZ ;  /* 0x0000000000507805 */ /* 0x000fe4000001ff00 */
[----:B------:R-:W-:Y:S01]  /*1850*/  CS2R R82, SRZ ;  /* 0x0000000000527805 */ /* 0x000fe2000001ff00 */
[----:B------:R-:W-:Y:S06]  /*1860*/  @!P0 BRA `(.L_x_0) ;  /* 0x0000001400b08947 */ /* 0x000fec0003800000 */
[----:B------:R-:W0:Y:S01]  /*1870*/  LDC.64 R98, c[0x0][0x250] ;  /* 0x00009400ff627b82 */ /* 0x000e220000000a00 */
[--C-:B------:R-:W-:Y:S01]  /*1880*/  SHF.R.U32.HI R9, RZ, 0x2, R2.reuse ;  /* 0x00000002ff097819 */ /* 0x100fe20000011602 */
[----:B------:R-:W-:Y:S01]  /*1890*/  ULDC UR4, c[0x0][0x258] ;  /* 0x0000960000047ab9 */ /* 0x000fe20000000800 */
[----:B------:R-:W-:Y:S01]  /*18a0*/  LOP3.LUT R3, R2, 0x180, RZ, 0xc0, !PT ;  /* 0x0000018002037812 */ /* 0x000fe200078ec0ff */
[----:B------:R-:W-:Y:S01]  /*18b0*/  ULDC.64 UR8, c[0x0][0x220] ;  /* 0x0000880000087ab9 */ /* 0x000fe20000000a00 */
[----:B------:R-:W-:Y:S01]  /*18c0*/  LOP3.LUT R5, R88, 0x7e, RZ, 0xc0, !PT ;  /* 0x0000007e58057812 */ /* 0x000fe200078ec0ff */
[----:B------:R-:W-:Y:S01]  /*18d0*/  UIADD3 UR6, UR20, 0x10000, URZ ;  /* 0x0001000014067890 */ /* 0x000fe2000fffe03f */
[--C-:B------:R-:W-:Y:S01]  /*18e0*/  SHF.R.U32.HI R4, RZ, 0x1, R2.reuse ;  /* 0x00000001ff047819 */ /* 0x100fe20000011602 */
[----:B------:R-:W1:Y:S01]  /*18f0*/  LDC.64 R96, c[0x0][0x260] ;  /* 0x00009800ff607b82 */ /* 0x000e620000000a00 */
[----:B------:R-:W-:Y:S01]  /*1900*/  SGXT.U32 R9, R9, 0x3 ;  /* 0x000000030909781a */ /* 0x000fe20000000000 */
[----:B------:R-:W-:Y:S01]  /*1910*/  USHF.R.U32.HI UR6, URZ, 0x4, UR6 ;  /* 0x000000043f067899 */ /* 0x000fe20008011606 */
[----:B------:R-:W-:Y:S01]  /*1920*/  SHF.R.U32.HI R3, RZ, 0x3, R3 ;  /* 0x00000003ff037819 */ /* 0x000fe20000011603 */
[----:B------:R-:W-:Y:S01]  /*1930*/  IMAD.MOV.U32 R115, RZ, RZ, -0x800000 ;  /* 0xff800000ff737424 */ /* 0x000fe200078e00ff */
[----:B------:R-:W-:Y:S01]  /*1940*/  LOP3.LUT R8, R5, 0x180, R2, 0xf8, !PT ;  /* 0x0000018005087812 */ /* 0x000fe200078ef802 */
[----:B------:R-:W-:Y:S01]  /*1950*/  USGXT.U32 UR18, UR6, 0xe ;  /* 0x0000000e0612789a */ /* 0x000fe20008000000 */
[----:B------:R-:W-:Y:S01]  /*1960*/  LOP3.LUT R4, R9, 0xf0, R4, 0xf8, !PT ;  /* 0x000000f009047812 */ /* 0x000fe200078ef804 */
[----:B------:R-:W2:Y:S01]  /*1970*/  LDC R12, c[0x0][0x268] ;  /* 0x00009a00ff0c7b82 */ /* 0x000ea20000000800 */
[----:B------:R-:W-:Y:S01]  /*1980*/  LOP3.LUT R9, R8, R3, RZ, 0x3c, !PT ;  /* 0x0000000308097212 */ /* 0x000fe200078e3cff */
[----:B------:R-:W-:Y:S01]  /*1990*/  UIADD3 UR10, UP0, UR18, 0x2, URZ ;  /* 0x00000002120a7890 */ /* 0x000fe2000ff1e03f */
[C---:B------:R-:W-:Y:S01]  /*19a0*/  LOP3.LUT R3, R2.reuse, 0x7f, RZ, 0xc0, !PT ;  /* 0x0000007f02037812 */ /* 0x040fe200078ec0ff */
[----:B------:R-:W-:Y:S01]  /*19b0*/  IMAD.MOV.U32 R111, RZ, RZ, RZ ;  /* 0x000000ffff6f7224 */ /* 0x000fe200078e00ff */
[----:B------:R-:W-:Y:S01]  /*19c0*/  LOP3.LUT R8, R2, 0x40, RZ, 0xc0, !PT ;  /* 0x0000004002087812 */ /* 0x000fe200078ec0ff */
[----:B------:R-:W-:Y:S01]  /*19d0*/  IMAD.MOV.U32 R109, RZ, RZ, RZ ;  /* 0x000000ffff6d7224 */ /* 0x000fe200078e00ff */
[--C-:B------:R-:W-:Y:S01]  /*19e0*/  SHF.R.U32.HI R10, RZ, 0x5, R2.reuse ;  /* 0x00000005ff0a7819 */ /* 0x100fe20000011602 */
[----:B------:R-:W-:Y:S01]  /*19f0*/  IMAD R5, R3, UR4, RZ ;  /* 0x0000000403057c24 */ /* 0x000fe2000f8e02ff */
[----:B------:R-:W-:Y:S01]  /*1a00*/  ULDC.64 UR4, c[0x0][0x218] ;  /* 0x0000860000047ab9 */ /* 0x000fe20000000a00 */
[----:B0-----:R-:W-:Y:S01]  /*1a10*/  IMAD R3, R98, UR7, RZ ;  /* 0x0000000762037c24 */ /* 0x001fe2000f8e02ff */
[----:B------:R-:W-:Y:S01]  /*1a20*/  LOP3.LUT R98, R4, R7, RZ, 0xfc, !PT ;  /* 0x0000000704627212 */ /* 0x000fe200078efcff */
[----:B------:R-:W-:Y:S01]  /*1a30*/  IMAD R7, R8, 0x20, R9 ;  /* 0x0000002008077824 */ /* 0x000fe200078e0209 */
[----:B------:R-:W-:Y:S01]  /*1a40*/  SHF.R.U32.HI R8, RZ, 0x7, R2 ;  /* 0x00000007ff087819 */ /* 0x000fe20000011602 */
[----:B------:R-:W-:Y:S01]  /*1a50*/  IMAD.SHL.U32 R9, R5, 0x2, RZ ;  /* 0x0000000205097824 */ /* 0x000fe200078e00ff */
[----:B------:R-:W-:Y:S01]  /*1a60*/  R2UR UR44, R10 ;  /* 0x000000000a2c72ca */ /* 0x000fe200000e0000 */
[----:B------:R-:W-:Y:S01]  /*1a70*/  IMAD.SHL.U32 R4, R3, 0x2, RZ ;  /* 0x0000000203047824 */ /* 0x000fe200078e00ff */
[----:B------:R-:W-:Y:S01]  /*1a80*/  LOP3.LUT R10, R2, 0xf, RZ, 0xc0, !PT ;  /* 0x0000000f020a7812 */ /* 0x000fe200078ec0ff */
[----:B-1----:R-:W-:Y:S01]  /*1a90*/  IMAD R96, R96, UR7, RZ ;  /* 0x0000000760607c24 */ /* 0x002fe2000f8e02ff */
[----:B------:R-:W-:Y:S01]  /*1aa0*/  SGXT.U32 R8, R8, 0x2 ;  /* 0x000000020808781a */ /* 0x000fe20000000000 */
[----:B------:R-:W-:Y:S01]  /*1ab0*/  IMAD.HI R5, R5, 0x2, RZ ;  /* 0x0000000205057827 */ /* 0x000fe200078e02ff */
[----:B------:R-:W-:-:S02]  /*1ac0*/  IADD3 R17, P0, P1, R9, UR4, R4 ;  /* 0x0000000409117c10 */ /* 0x000fc4000f91e004 */
[----:B------:R-:W-:Y:S02]  /*1ad0*/  CS2R R28, SRZ ;  /* 0x00000000001c7805 */ /* 0x000fe4000001ff00 */
[--C-:B------:R-:W-:Y:S01]  /*1ae0*/  SHF.R.U32.HI R13, RZ, 0x4, R2.reuse ;  /* 0x00000004ff0d7819 */ /* 0x100fe20000011602 */
[----:B------:R-:W-:Y:S01]  /*1af0*/  IMAD R11, R10, R97, RZ ;  /* 0x000000610a0b7224 */ /* 0x000fe200078e02ff */
[----:B------:R-:W-:Y:S01]  /*1b00*/  SHF.R.S32.HI R14, RZ, 0x6, R2 ;  /* 0x00000006ff0e7819 */ /* 0x000fe20000011402 */
[----:B------:R-:W-:Y:S01]  /*1b10*/  IMAD.HI R4, R3, 0x2, RZ ;  /* 0x0000000203047827 */ /* 0x000fe200078e02ff */
[----:B------:R-:W-:Y:S02]  /*1b20*/  SGXT.U32 R3, R13, 0x5 ;  /* 0x000000050d03781a */ /* 0x000fe40000000000 */
[----:B------:R-:W-:Y:S02]  /*1b30*/  CS2R R30, SRZ ;  /* 0x00000000001e7805 */ /* 0x000fe4000001ff00 */
[----:B------:R-:W-:Y:S01]  /*1b40*/  LOP3.LUT R112, R88, 0x6, RZ, 0xc0, !PT ;  /* 0x0000000658707812 */ /* 0x000fe200078ec0ff */
[----:B------:R-:W-:Y:S01]  /*1b50*/  IMAD R8, R8, R99, RZ ;  /* 0x0000006308087224 */ /* 0x000fe200078e02ff */
[----:B------:R-:W-:Y:S01]  /*1b60*/  IADD3.X R13, R5, UR5, R4, P0, P1 ;  /* 0x00000005050d7c10 */ /* 0x000fe200087e2404 */
[----:B------:R-:W-:Y:S01]  /*1b70*/  IMAD.SHL.U32 R9, R96, 0x2, RZ ;  /* 0x0000000260097824 */ /* 0x000fe200078e00ff */
[----:B------:R-:W-:Y:S01]  /*1b80*/  UMOV UR5, URZ ;  /* 0x0000003f00057c82 */ /* 0x000fe20008000000 */
[----:B------:R-:W-:Y:S01]  /*1b90*/  IMAD.SHL.U32 R10, R11, 0x2, RZ ;  /* 0x000000020b0a7824 */ /* 0x000fe200078e00ff */
[-C--:B------:R-:W-:Y:S01]  /*1ba0*/  LEA R22, P0, R8, R17.reuse, 0x1 ;  /* 0x0000001108167211 */ /* 0x080fe200078008ff */
[----:B------:R-:W-:Y:S01]  /*1bb0*/  IMAD R4, R99, 0x4, R8 ;  /* 0x0000000463047824 */ /* 0x000fe200078e0208 */
[----:B------:R-:W-:Y:S01]  /*1bc0*/  UIADD3.X UR11, UR5, 0x40000040, URZ, UP0, !UPT ;  /* 0x40000040050b7890 */ /* 0x000fe200087fe43f */
[----:B--2---:R-:W-:Y:S01]  /*1bd0*/  IMAD R5, R3, R12, RZ ;  /* 0x0000000c03057224 */ /* 0x004fe200078e02ff */
[----:B------:R-:W-:Y:S01]  /*1be0*/  IADD3 R26, P4, P5, R10, UR8, R9 ;  /* 0x000000080a1a7c10 */ /* 0x000fe2000fd9e009 */
[C---:B------:R-:W-:Y:S01]  /*1bf0*/  IMAD R10, R99.reuse, 0x4, R4 ;  /* 0x00000004630a7824 */ /* 0x040fe200078e0204 */
[----:B------:R-:W-:Y:S01]  /*1c00*/  LEA R20, P1, R4, R17, 0x1 ;  /* 0x0000001104147211 */ /* 0x000fe200078208ff */
[----:B------:R-:W-:Y:S01]  /*1c10*/  IMAD R9, R12, 0x20, R5 ;  /* 0x000000200c097824 */ /* 0x000fe200078e0205 */
[----:B------:R-:W-:Y:S01]  /*1c20*/  LEA.HI.X.SX32 R23, R8, R13, 0x1, P0 ;  /* 0x0000000d08177211 */ /* 0x000fe200000f0eff */
[----:B------:R-:W-:Y:S01]  /*1c30*/  IMAD R3, R99, 0x4, R10 ;  /* 0x0000000463037824 */ /* 0x000fe200078e020a */
[----:B------:R-:W-:Y:S01]  /*1c40*/  LEA R18, P2, R10, R17, 0x1 ;  /* 0x000000110a127211 */ /* 0x000fe200078408ff */
[----:B------:R-:W-:Y:S01]  /*1c50*/  IMAD R24, R12, 0x20, R9 ;  /* 0x000000200c187824 */ /* 0x000fe200078e0209 */
[----:B------:R-:W-:Y:S01]  /*1c60*/  LEA.HI.X.SX32 R21, R4, R13, 0x1, P1 ;  /* 0x0000000d04157211 */ /* 0x000fe200008f0eff */
[----:B------:R-:W-:Y:S01]  /*1c70*/  IMAD.HI R96, R96, 0x2, RZ ;  /* 0x0000000260607827 */ /* 0x000fe200078e02ff */
[----:B------:R-:W-:-:S02]  /*1c80*/  LEA R16, P3, R3, R17, 0x1 ;  /* 0x0000001103107211 */ /* 0x000fc400078608ff */
[----:B------:R-:W-:Y:S02]  /*1c90*/  CS2R R32, SRZ ;  /* 0x0000000000207805 */ /* 0x000fe4000001ff00 */
[----:B------:R-:W-:Y:S01]  /*1ca0*/  SGXT R4, R14, 0x1 ;  /* 0x000000010e04781a */ /* 0x000fe20000000200 */
[----:B------:R-:W-:Y:S01]  /*1cb0*/  IMAD.HI R11, R11, 0x2, RZ ;  /* 0x000000020b0b7827 */ /* 0x000fe200078e02ff */
[-C--:B------:R-:W-:Y:S02]  /*1cc0*/  LEA.HI.X.SX32 R17, R3, R13.reuse, 0x1, P3 ;  /* 0x0000000d03117211 */ /* 0x080fe400018f0eff */
[----:B------:R-:W-:Y:S02]  /*1cd0*/  CS2R R34, SRZ ;  /* 0x0000000000227805 */ /* 0x000fe4000001ff00 */
[----:B------:R-:W-:Y:S01]  /*1ce0*/  LEA.HI.X.SX32 R19, R10, R13, 0x1, P2 ;  /* 0x0000000d0a137211 */ /* 0x000fe200010f0eff */
[----:B------:R-:W-:Y:S01]  /*1cf0*/  IMAD R3, R12, 0x20, R24 ;  /* 0x000000200c037824 */ /* 0x000fe200078e0218 */
[----:B------:R-:W-:Y:S01]  /*1d00*/  IADD3.X R96, R11, UR9, R96, P4, P5 ;  /* 0x000000090b607c10 */ /* 0x000fe2000a7ea460 */
[----:B------:R-:W-:Y:S01]  /*1d10*/  IMAD.MOV.U32 R114, RZ, RZ, -0x800000 ;  /* 0xff800000ff727424 */ /* 0x000fe200078e00ff */
[----:B------:R-:W-:-:S02]  /*1d20*/  LEA R12, P1, R9, R26, 0x1 ;  /* 0x0000001a090c7211 */ /* 0x000fc400078208ff */
[----:B------:R-:W-:Y:S02]  /*1d30*/  CS2R R36, SRZ ;  /* 0x0000000000247805 */ /* 0x000fe4000001ff00 */
[-C--:B------:R-:W-:Y:S02]  /*1d40*/  LEA R14, P0, R5, R26.reuse, 0x1 ;  /* 0x0000001a050e7211 */ /* 0x080fe400078008ff */
[----:B------:R-:W-:Y:S02]  /*1d50*/  CS2R R38, SRZ ;  /* 0x0000000000267805 */ /* 0x000fe4000001ff00 */
[-C--:B------:R-:W-:Y:S02]  /*1d60*/  LEA R10, P2, R24, R26.reuse, 0x1 ;  /* 0x0000001a180a7211 */ /* 0x080fe400078408ff */
[----:B------:R-:W-:Y:S02]  /*1d70*/  CS2R R40, SRZ ;  /* 0x0000000000287805 */ /* 0x000fe4000001ff00 */
[----:B------:R-:W-:-:S02]  /*1d80*/  LEA R8, P3, R3, R26, 0x1 ;  /* 0x0000001a03087211 */ /* 0x000fc400078608ff */
[----:B------:R-:W-:Y:S02]  /*1d90*/  CS2R R26, SRZ ;  /* 0x00000000001a7805 */ /* 0x000fe4000001ff00 */
[----:B------:R-:W-:Y:S02]  /*1da0*/  LOP3.LUT R113, R4, 0x90, RZ, 0xc0, !PT ;  /* 0x0000009004717812 */ /* 0x000fe400078ec0ff */
[----:B------:R-:W-:Y:S02]  /*1db0*/  CS2R R42, SRZ ;  /* 0x00000000002a7805 */ /* 0x000fe4000001ff00 */
[-C--:B------:R-:W-:Y:S02]  /*1dc0*/  LEA.HI.X.SX32 R13, R9, R96.reuse, 0x1, P1 ;  /* 0x00000060090d7211 */ /* 0x080fe400008f0eff */
[----:B------:R-:W-:Y:S02]  /*1dd0*/  CS2R R44, SRZ ;  /* 0x00000000002c7805 */ /* 0x000fe4000001ff00 */
[-C--:B------:R-:W-:Y:S01]  /*1de0*/  LEA.HI.X.SX32 R15, R5, R96.reuse, 0x1, P0 ;  /* 0x00000060050f7211 */ /* 0x080fe200000f0eff */
[----:B------:R-:W-:Y:S01]  /*1df0*/  IMAD.MOV.U32 R5, RZ, RZ, 0x3f800000 ;  /* 0x3f800000ff057424 */ /* 0x000fe200078e00ff */
[----:B------:R-:W-:-:S02]  /*1e00*/  LEA.HI.X.SX32 R11, R24, R96, 0x1, P2 ;  /* 0x00000060180b7211 */ /* 0x000fc400010f0eff */
[----:B------:R-:W-:Y:S02]  /*1e10*/  CS2R R24, SRZ ;  /* 0x0000000000187805 */ /* 0x000fe4000001ff00 */
[----:B------:R-:W-:Y:S01]  /*1e20*/  LEA.HI.X.SX32 R9, R3, R96, 0x1, P3 ;  /* 0x0000006003097211 */ /* 0x000fe200018f0eff */
[----:B------:R-:W-:Y:S01]  /*1e30*/  IMAD.MOV.U32 R96, RZ, RZ, 0x3f800000 ;  /* 0x3f800000ff607424 */ /* 0x000fe200078e00ff */
[----:B------:R-:W-:Y:S02]  /*1e40*/  LOP3.LUT R113, R113, 0x37e, R88, 0x78, !PT ;  /* 0x0000037e71717812 */ /* 0x000fe400078e7858 */
[----:B------:R-:W-:Y:S02]  /*1e50*/  CS2R R46, SRZ ;  /* 0x00000000002e7805 */ /* 0x000fe4000001ff00 */
[----:B------:R-:W-:Y:S02]  /*1e60*/  CS2R R48, SRZ ;  /* 0x0000000000307805 */ /* 0x000fe4000001ff00 */
[----:B------:R-:W-:-:S02]  /*1e70*/  CS2R R50, SRZ ;  /* 0x0000000000327805 */ /* 0x000fc4000001ff00 */
[----:B------:R-:W-:Y:S02]  /*1e80*/  CS2R R52, SRZ ;  /* 0x0000000000347805 */ /* 0x000fe4000001ff00 */
[----:B------:R-:W-:Y:S02]  /*1e90*/  CS2R R54, SRZ ;  /* 0x0000000000367805 */ /* 0x000fe4000001ff00 */
[----:B------:R-:W-:Y:S02]  /*1ea0*/  CS2R R56, SRZ ;  /* 0x0000000000387805 */ /* 0x000fe4000001ff00 */
        /* <DEDUP_REMOVED lines=15> */
[----:B------:R-:W-:Y:S01]  /*1fa0*/  LOP3.LUT R110, R98, 0x8, RZ, 0xfc, !PT ;  /* 0x00000008626e7812 */ /* 0x000fe200078efcff */
[----:B------:R-:W-:Y:S01]  /*1fb0*/  UMOV UR4, URZ ;  /* 0x0000003f00047c82 */ /* 0x000fe20008000000 */
[----:B------:R-:W-:Y:S01]  /*1fc0*/  LOP3.LUT R108, R7, 0x40, RZ, 0x3c, !PT ;  /* 0x00000040076c7812 */ /* 0x000fe200078e3cff */
[----:B------:R-:W-:Y:S02]  /*1fd0*/  UIADD3.64 UR26, UR10, 0x2, URZ ;  /* 0x000000020a1a7897 */ /* 0x000fe4000fffe03f */
[----:B------:R-:W-:Y:S02]  /*1fe0*/  UIADD3.64 UR30, UR10, 0x4, URZ ;  /* 0x000000040a1e7897 */ /* 0x000fe4000fffe03f */
[----:B------:R-:W-:Y:S02]  /*1ff0*/  UIADD3.64 UR34, UR10, 0x7e, URZ ;  /* 0x0000007e0a227897 */ /* 0x000fe4000fffe03f */
[----:B------:R-:W-:Y:S02]  /*2000*/  UIADD3.64 UR38, UR10, 0x80, URZ ;  /* 0x000000800a267897 */ /* 0x000fe4000fffe03f */
[----:B------:R-:W-:-:S02]  /*2010*/  UIADD3.64 UR42, UR10, 0x82, URZ ;  /* 0x000000820a2a7897 */ /* 0x000fc4000fffe03f */
[----:B------:R-:W-:Y:S01]  /*2020*/  UIADD3.64 UR14, UR10, 0x84, URZ ;  /* 0x000000840a0e7897 */ /* 0x000fe2000fffe03f */
[----:B------:R-:W-:-:S11]  /*2030*/  ULDC UR21, c[0x0][0x238] ;  /* 0x00008e0000157ab9 */ /* 0x000fd60000000800 */
.L_x_1:
[----:B------:R-:W-:-:S04]  /*2040*/  IMAD.WIDE R94, R111, 0x2, R22 ;  /* 0x000000026f5e7825 */ /* 0x000fc800078e0216 */
[C---:B------:R-:W-:Y:S01]  /*2050*/  IMAD.WIDE R92, R111.reuse, 0x2, R18 ;  /* 0x000000026f5c7825 */ /* 0x040fe200078e0212 */
[----:B------:R-:W2:Y:S03]  /*2060*/  LDG.E.U16 R4, desc[UR22][R94.64] ;  /* 0x000000165e047981 */ /* 0x000ea6000c1e1500 */
[C---:B------:R-:W-:Y:S01]  /*2070*/  IMAD.WIDE R90, R111.reuse, 0x2, R20 ;  /* 0x000000026f5a7825 */ /* 0x040fe200078e0214 */
[----:B------:R-:W3:Y:S03]  /*2080*/  LDG.E.U16 R100, desc[UR22][R92.64] ;  /* 0x000000165c647981 */ /* 0x000ee6000c1e1500 */
[----:B------:R-:W-:Y:S01]  /*2090*/  IMAD.WIDE R88, R111, 0x2, R16 ;  /* 0x000000026f587825 */ /* 0x000fe200078e0210 */
[----:B------:R-:W4:Y:S04]  /*20a0*/  LDG.E.U16 R3, desc[UR22][R90.64] ;  /* 0x000000165a037981 */ /* 0x000f28000c1e1500 */
[----:B------:R-:W5:Y:S01]  /*20b0*/  LDG.E.U16 R101, desc[UR22][R88.64] ;  /* 0x0000001658657981 */ /* 0x000f62000c1e1500 */
[----:B------:R-:W-:Y:S01]  /*20c0*/  BAR.SYNC.DEFER_BLOCKING 0x0 ;  /* 0x0000000000007b1d */ /* 0x000fe20000010000 */
[----:B------:R-:W-:-:S04]  /*20d0*/  USHF.L.U32 UR6, UR44, 0x8, URZ ;  /* 0x000000082c067899 */ /* 0x000fc8000800063f */
[----:B------:R-:W-:-:S04]  /*20e0*/  ULOP3.LUT UR6, UR6, 0xc00, URZ, 0xc0, !UPT ;  /* 0x00000c0006067892 */ /* 0x000fc8000f8ec03f */
[----:B------:R-:W-:-:S04]  /*20f0*/  ULEA.HI UR6, UR20, UR6, URZ, 0x1c ;  /* 0x0000000614067291 */ /* 0x000fc8000f8fe03f */
[----:B------:R-:W-:Y:S01]  /*2100*/  ULOP3.LUT UR16, UR6, 0x3fff, URZ, 0xc0, !UPT ;  /* 0x00003fff06107892 */ /* 0x000fe2000f8ec03f */
[----:B------:R-:W-:Y:S01]  /*2110*/  UMOV UR19, 0x40000040 ;  /* 0x4000004000137882 */ /* 0x000fe20000000000 */
[----:B------:R-:W-:Y:S02]  /*2120*/  UMOV UR17, 0x40000040 ;  /* 0x4000004000117882 */ /* 0x000fe40000000000 */
[----:B------:R-:W-:Y:S01]  /*2130*/  UIADD3 UR8, UP0, UR16, 0x80, URZ ;  /* 0x0000008010087890 */ /* 0x000fe2000ff1e03f */
[----:B------:R-:W-:-:S03]  /*2140*/  UMOV UR6, URZ ;  /* 0x0000003f00067c82 */ /* 0x000fc60008000000 */
[----:B------:R-:W-:-:S04]  /*2150*/  UIADD3.X UR9, UR6, 0x40000040, URZ, UP0, !UPT ;  /* 0x4000004006097890 */ /* 0x000fc800087fe43f */
[----:B------:R-:W-:Y:S02]  /*2160*/  UIADD3.64 UR24, UR8, 0x80, URZ ;  /* 0x0000008008187897 */ /* 0x000fe4000fffe03f */
[----:B------:R-:W-:Y:S02]  /*2170*/  UIADD3.64 UR28, UR8, 0x100, URZ ;  /* 0x00000100081c7897 */ /* 0x000fe4000fffe03f */
[----:B------:R-:W-:Y:S01]  /*2180*/  UIADD3.64 UR32, UR8, 0x180, URZ ;  /* 0x0000018008207897 */ /* 0x000fe2000fffe03f */
[----:B--2---:R-:W-:Y:S04]  /*2190*/  STS.U16 [R7+UR20+0x10000], R4 ;  /* 0x0100000407007988 */ /* 0x004fe80008000414 */
[----:B---3--:R-:W-:Y:S04]  /*21a0*/  STS.U16 [R7+UR20+0x10400], R100 ;  /* 0x0104006407007988 */ /* 0x008fe80008000414 */
[----:B----4-:R-:W-:Y:S04]  /*21b0*/  STS.U16 [R108+UR20+0x10200], R3 ;  /* 0x010200036c007988 */ /* 0x010fe80008000414 */
[----:B-----5:R0:W-:Y:S01]  /*21c0*/  STS.U16 [R108+UR20+0x10600], R101 ;  /* 0x010600656c007988 */ /* 0x0201e20008000414 */
[----:B------:R1:W-:Y:S06]  /*21d0*/  MEMBAR.ALL.CTA ;  /* 0x0000000000007992 */ /* 0x0003ec0000008000 */
[----:B-1----:R-:W1:Y:S02]  /*21e0*/  FENCE.VIEW.ASYNC.S ;  /* 0x00000000000073c6 */ /* 0x002e640000000000 */
[----:B-1----:R-:W-:Y:S06]  /*21f0*/  BAR.SYNC.DEFER_BLOCKING 0x0 ;  /* 0x0000000000007b1d */ /* 0x002fec0000010000 */
[----:B------:R-:W-:-:S06]  /*2200*/  WARPGROUP.ARRIVE ;  /* 0x00000000000079c5 */ /* 0x000fcc0000000000 */
[----:B------:R-:W-:Y:S04]  /*2210*/  HGMMA.64x16x16.F32.BF16 R88, gdesc[UR16].tnspA, RZ, !UPT ;  /* 0x20200000105879f0 */ /* 0x000fe8000c7018ff */
[----:B------:R-:W-:Y:S04]  /*2220*/  HGMMA.64x16x16.F32.BF16 R88, gdesc[UR8].tnspA, R88 ;  /* 0x20200000085879f0 */ /* 0x000fe80008701858 */
[----:B------:R-:W-:Y:S01]  /*2230*/  HGMMA.64x16x16.F32.BF16 R88, gdesc[UR24].tnspA, R88 ;  /* 0x20200000185879f0 */ /* 0x000fe20008701858 */
[----:B0-----:R-:W-:-:S04]  /*2240*/  IMAD.WIDE R100, R109, 0x2, R14 ;  /* 0x000000026d647825 */ /* 0x001fc800078e020e */
[C---:B------:R-:W-:Y:S02]  /*2250*/  IMAD.WIDE R102, R109.reuse, 0x2, R12 ;  /* 0x000000026d667825 */ /* 0x040fe400078e020c */
[----:B------:R0:W2:Y:S02]  /*2260*/  LDG.E.U16 R100, desc[UR22][R100.64] ;  /* 0x0000001664647981 */ /* 0x0000a4000c1e1500 */
[C---:B------:R-:W-:Y:S02]  /*2270*/  IMAD.WIDE R104, R109.reuse, 0x2, R10 ;  /* 0x000000026d687825 */ /* 0x040fe400078e020a */
[----:B------:R1:W3:Y:S02]  /*2280*/  LDG.E.U16 R102, desc[UR22][R102.64] ;  /* 0x0000001666667981 */ /* 0x0002e4000c1e1500 */
[----:B------:R-:W-:Y:S02]  /*2290*/  IMAD.WIDE R106, R109, 0x2, R8 ;  /* 0x000000026d6a7825 */ /* 0x000fe400078e0208 */
[----:B------:R4:W5:Y:S04]  /*22a0*/  LDG.E.U16 R104, desc[UR22][R104.64] ;  /* 0x0000001668687981 */ /* 0x000968000c1e1500 */
[----:B------:R4:W5:Y:S01]  /*22b0*/  LDG.E.U16 R106, desc[UR22][R106.64] ;  /* 0x000000166a6a7981 */ /* 0x000962000c1e1500 */
[----:B------:R-:W-:Y:S01]  /*22c0*/  HGMMA.64x16x16.F32.BF16 R88, gdesc[UR28].tnspA, R88 ;  /* 0x202000001c5879f0 */ /* 0x000fe20008701858 */
[----:B------:R-:W-:-:S03]  /*22d0*/  UIADD3.64 UR36, UR8, 0x200, URZ ;  /* 0x0000020008247897 */ /* 0x000fc6000fffe03f */
[----:B------:R-:W-:Y:S01]  /*22e0*/  HGMMA.64x16x16.F32.BF16 R88, gdesc[UR32].tnspA, R88 ;  /* 0x20200000205879f0 */ /* 0x000fe20008701858 */
[----:B------:R-:W-:-:S05]  /*22f0*/  UIADD3.64 UR40, UR8, 0x280, URZ ;  /* 0x0000028008287897 */ /* 0x000fca000fffe03f */
[----:B------:R-:W-:Y:S01]  /*2300*/  HGMMA.64x16x16.F32.BF16 R88, gdesc[UR36].tnspA, R88 ;  /* 0x20200000245879f0 */ /* 0x000fe20008701858 */
[----:B------:R-:W-:-:S03]  /*2310*/  UIADD3.64 UR12, UR8, 0x300, URZ ;  /* 0x00000300080c7897 */ /* 0x000fc6000fffe03f */
[----:B------:R-:W-:Y:S01]  /*2320*/  HGMMA.64x16x16.F32.BF16 R88, gdesc[UR40].tnspA, R88 ;  /* 0x20200000285879f0 */ /* 0x000fe20008701858 */
[----:B------:R-:W-:-:S05]  /*2330*/  IADD3 R117, P1, R112, UR4, RZ ;  /* 0x0000000470757c10 */ /* 0x000fca000ff3e0ff */
[----:B------:R-:W-:Y:S01]  /*2340*/  HGMMA.64x16x16.F32.BF16 R88, gdesc[UR12].tnspA, R88, gsb0 ;  /* 0x202000000c5879f0 */ /* 0x000fe20008001858 */
[----:B0-----:R-:W-:Y:S01]  /*2350*/  IMAD.X R101, RZ, RZ, UR5, P1 ;  /* 0x00000005ff657e24 */ /* 0x001fe200088e06ff */
[CC--:B------:R-:W-:Y:S02]  /*2360*/  ISETP.GT.U32.AND P1, PT, R117.reuse, R110.reuse, PT ;  /* 0x0000006e7500720c */ /* 0x0c0fe40003f24070 */
[C---:B------:R-:W-:Y:S02]  /*2370*/  ISETP.GE.U32.AND P2, PT, R117.reuse, R110, PT ;  /* 0x0000006e7500720c */ /* 0x040fe40003f46070 */
[C---:B-1----:R-:W-:Y:S02]  /*2380*/  IADD3 R103, P3, R117.reuse, 0x9, RZ ;  /* 0x0000000975677810 */ /* 0x042fe40007f7e0ff */
[----:B------:R-:W-:Y:S02]  /*2390*/  ISETP.GT.U32.AND P0, PT, R117, R98, PT ;  /* 0x000000627500720c */ /* 0x000fe40003f04070 */
[----:B------:R-:W-:-:S02]  /*23a0*/  ISETP.GT.U32.AND.EX P1, PT, R101, RZ, PT, P1 ;  /* 0x000000ff6500720c */ /* 0x000fc40003f24110 */
[C---:B------:R-:W-:Y:S01]  /*23b0*/  ISETP.GE.U32.AND.EX P2, PT, R101.reuse, RZ, PT, P2 ;  /* 0x000000ff6500720c */ /* 0x040fe20003f46120 */
[----:B----4-:R-:W-:Y:S01]  /*23c0*/  IMAD.X R105, RZ, RZ, R101, P3 ;  /* 0x000000ffff697224 */ /* 0x010fe200018e0665 */
[----:B------:R-:W-:Y:S02]  /*23d0*/  ISETP.GT.U32.AND.EX P0, PT, R101, RZ, PT, P0 ;  /* 0x000000ff6500720c */ /* 0x000fe40003f04100 */
[C---:B------:R-:W-:Y:S02]  /*23e0*/  ISETP.GT.U32.AND P4, PT, R103.reuse, R110, PT ;  /* 0x0000006e6700720c */ /* 0x040fe40003f84070 */
[----:B------:R-:W-:Y:S01]  /*23f0*/  ISETP.GT.U32.AND P3, PT, R103, R98, PT ;  /* 0x000000626700720c */ /* 0x000fe20003f64070 */
[----:B------:R-:W-:Y:S02]  /*2400*/  WARPGROUP.DEPBAR.LE gsb0, 0x0 ;  /* 0x00008000000079c5 */ /* 0x000fe40000010000 */
[----:B------:R-:W-:Y:S01]  /*2410*/  FMUL R3, R90, UR21 ;  /* 0x000000155a037c20 */ /* 0x000fe20008400000 */
[----:B------:R-:W-:Y:S01]  /*2420*/  FMUL R4, R91, UR21 ;  /* 0x000000155b047c20 */ /* 0x000fe20008400000 */
[----:B------:R-:W-:Y:S01]  /*2430*/  FMUL R91, R94, UR21 ;  /* 0x000000155e5b7c20 */ /* 0x000fe20008400000 */
[----:B------:R-:W-:Y:S02]  /*2440*/  BAR.SYNC.DEFER_BLOCKING 0x0 ;  /* 0x0000000000007b1d */ /* 0x000fe40000010000 */
[----:B------:R-:W-:-:S02]  /*2450*/  FSEL R3, R3, -INF , !P1 ;  /* 0xff80000003037808 */ /* 0x000fc40004800000 */
[----:B------:R-:W-:Y:S01]  /*2460*/  FSEL R4, R4, -INF , !P2 ;  /* 0xff80000004047808 */ /* 0x000fe20005000000 */
[----:B------:R-:W-:Y:S01]  /*2470*/  FMUL R90, R95, UR21 ;  /* 0x000000155f5a7c20 */ /* 0x000fe20008400000 */
[----:B------:R-:W-:Y:S02]  /*2480*/  ISETP.GT.U32.AND.EX P1, PT, R105, RZ, PT, P4 ;  /* 0x000000ff6900720c */ /* 0x000fe40003f24140 */
[----:B------:R-:W-:Y:S02]  /*2490*/  FSEL R91, R91, -INF , !P0 ;  /* 0xff8000005b5b7808 */ /* 0x000fe40004000000 */
[----:B------:R-:W-:Y:S02]  /*24a0*/  FMNMX R94, R3, R4, !PT ;  /* 0x00000004035e7209 */ /* 0x000fe40007800000 */
[----:B------:R-:W-:Y:S02]  /*24b0*/  FSEL R90, R90, -INF , !P1 ;  /* 0xff8000005a5a7808 */ /* 0x000fe40004800000 */
[----:B------:R-:W-:-:S02]  /*24c0*/  FMNMX R95, R91, R94, !PT ;  /* 0x0000005e5b5f7209 */ /* 0x000fc40007800000 */
[C---:B------:R-:W-:Y:S02]  /*24d0*/  IADD3 R107, P4, R117.reuse, 0x8, RZ ;  /* 0x00000008756b7810 */ /* 0x040fe40007f9e0ff */
[----:B------:R-:W-:Y:S02]  /*24e0*/  FMNMX R94, R90, R95, !PT ;  /* 0x0000005f5a5e7209 */ /* 0x000fe40007800000 */
[-C--:B------:R-:W-:Y:S01]  /*24f0*/  ISETP.GE.U32.AND P2, PT, R117, R98.reuse, PT ;  /* 0x000000627500720c */ /* 0x080fe20003f46070 */
[----:B------:R-:W-:Y:S02]  /*2500*/  IMAD.X R103, RZ, RZ, R101, P4 ;  /* 0x000000ffff677224 */ /* 0x000fe400020e0665 */
[----:B------:R-:W0:Y:S01]  /*2510*/  SHFL.BFLY PT, R95, R94, 0x2, 0x1f ;  /* 0x0c401f005e5f7f89 */ /* 0x000e2200000e0000 */
[----:B------:R-:W-:Y:S01]  /*2520*/  ISETP.GE.U32.AND.EX P2, PT, R101, RZ, PT, P2 ;  /* 0x000000ff6500720c */ /* 0x000fe20003f46120 */
[----:B------:R-:W-:Y:S01]  /*2530*/  FMUL R88, R88, UR21 ;  /* 0x0000001558587c20 */ /* 0x000fe20008400000 */
[----:B------:R-:W-:Y:S01]  /*2540*/  FMUL R101, R89, UR21 ;  /* 0x0000001559657c20 */ /* 0x000fe20008400000 */
[----:B------:R-:W-:Y:S01]  /*2550*/  ISETP.GT.U32.AND P1, PT, R107, R98, PT ;  /* 0x000000626b00720c */ /* 0x000fe20003f24070 */
[----:B------:R-:W-:-:S02]  /*2560*/  FMUL R92, R92, UR21 ;  /* 0x000000155c5c7c20 */ /* 0x000fc40008400000 */
[----:B------:R-:W-:Y:S02]  /*2570*/  FSEL R89, R88, -INF , !P0 ;  /* 0xff80000058597808 */ /* 0x000fe40004000000 */
[----:B------:R-:W-:Y:S02]  /*2580*/  ISETP.GT.U32.AND.EX P1, PT, R103, RZ, PT, P1 ;  /* 0x000000ff6700720c */ /* 0x000fe40003f24110 */
[----:B------:R-:W-:Y:S01]  /*2590*/  FSEL R88, R101, -INF , !P2 ;  /* 0xff80000065587808 */ /* 0x000fe20005000000 */
[----:B------:R-:W-:Y:S01]  /*25a0*/  FMUL R93, R93, UR21 ;  /* 0x000000155d5d7c20 */ /* 0x000fe20008400000 */
[----:B------:R-:W-:Y:S02]  /*25b0*/  ISETP.GT.U32.AND.EX P0, PT, R105, RZ, PT, P3 ;  /* 0x000000ff6900720c */ /* 0x000fe40003f04130 */
[----:B------:R-:W-:Y:S02]  /*25c0*/  FSEL R92, R92, -INF , !P1 ;  /* 0xff8000005c5c7808 */ /* 0x000fe40004800000 */
[----:B------:R-:W-:-:S02]  /*25d0*/  FMNMX R101, R89, R88, !PT ;  /* 0x0000005859657209 */ /* 0x000fc40007800000 */
[----:B------:R-:W-:Y:S02]  /*25e0*/  FSEL R93, R93, -INF , !P0 ;  /* 0xff8000005d5d7808 */ /* 0x000fe40004000000 */
[----:B------:R-:W-:-:S04]  /*25f0*/  FMNMX R118, R92, R101, !PT ;  /* 0x000000655c767209 */ /* 0x000fc80007800000 */
[----:B------:R-:W-:Y:S02]  /*2600*/  FMNMX R118, R93, R118, !PT ;  /* 0x000000765d767209 */ /* 0x000fe40007800000 */
[----:B0-----:R-:W-:-:S03]  /*2610*/  FMNMX R103, R94, R95, !PT ;  /* 0x0000005f5e677209 */ /* 0x001fc60007800000 */
[----:B------:R-:W0:Y:S04]  /*2620*/  SHFL.BFLY PT, R95, R118, 0x2, 0x1f ;  /* 0x0c401f00765f7f89 */ /* 0x000e2800000e0000 */
[----:B------:R-:W1:Y:S01]  /*2630*/  SHFL.BFLY PT, R120, R103, 0x1, 0x1f ;  /* 0x0c201f0067787f89 */ /* 0x000e6200000e0000 */
[----:B0-----:R-:W-:-:S05]  /*2640*/  FMNMX R94, R118, R95, !PT ;  /* 0x0000005f765e7209 */ /* 0x001fca0007800000 */
[----:B------:R-:W0:Y:S01]  /*2650*/  SHFL.BFLY PT, R101, R94, 0x1, 0x1f ;  /* 0x0c201f005e657f89 */ /* 0x000e2200000e0000 */
[----:B-1----:R-:W-:-:S03]  /*2660*/  FMNMX R95, R103, R120, !PT ;  /* 0x00000078675f7209 */ /* 0x002fc60007800000 */
[----:B--2---:R-:W-:Y:S04]  /*2670*/  STS.U16 [R113+UR20+0x10000], R100 ;  /* 0x0100006471007988 */ /* 0x004fe80008000414 */
[----:B---3--:R-:W-:Y:S04]  /*2680*/  STS.U16 [R113+UR20+0x10400], R102 ;  /* 0x0104006671007988 */ /* 0x008fe80008000414 */
[----:B-----5:R-:W-:Y:S04]  /*2690*/  STS.U16 [R113+UR20+0x10800], R104 ;  /* 0x0108006871007988 */ /* 0x020fe80008000414 */
[----:B------:R-:W-:Y:S01]  /*26a0*/  STS.U16 [R113+UR20+0x10c00], R106 ;  /* 0x010c006a71007988 */ /* 0x000fe20008000414 */
[----:B------:R-:W-:Y:S01]  /*26b0*/  FMNMX R95, R95, R114, !PT ;  /* 0x000000725f5f7209 */ /* 0x000fe20007800000 */
[----:B------:R1:W-:Y:S06]  /*26c0*/  MEMBAR.ALL.CTA ;  /* 0x0000000000007992 */ /* 0x0003ec0000008000 */
[----:B-1----:R-:W1:Y:S01]  /*26d0*/  FENCE.VIEW.ASYNC.S ;  /* 0x00000000000073c6 */ /* 0x002e620000000000 */
[--C-:B------:R-:W-:Y:S01]  /*26e0*/  FADD R91, R91, -R95.reuse ;  /* 0x8000005f5b5b7221 */ /* 0x100fe20000000000 */
[----:B0-----:R-:W-:Y:S01]  /*26f0*/  FMNMX R118, R94, R101, !PT ;  /* 0x000000655e767209 */ /* 0x001fe20007800000 */
[----:B------:R-:W-:-:S02]  /*2700*/  FADD R90, R90, -R95 ;  /* 0x8000005f5a5a7221 */ /* 0x000fc40000000000 */
[----:B------:R-:W-:Y:S01]  /*2710*/  FMUL R91, R91, 1.4426950216293334961 ;  /* 0x3fb8aa3b5b5b7820 */ /* 0x000fe20000400000 */
[----:B------:R-:W-:Y:S01]  /*2720*/  FMNMX R94, R118, R115, !PT ;  /* 0x00000073765e7209 */ /* 0x000fe20007800000 */
[----:B------:R-:W-:Y:S01]  /*2730*/  FMUL R107, R90, 1.4426950216293334961 ;  /* 0x3fb8aa3b5a6b7820 */ /* 0x000fe20000400000 */
[----:B------:R-:W-:Y:S01]  /*2740*/  FADD R90, -R95, R114 ;  /* 0x000000725f5a7221 */ /* 0x000fe20000000100 */
[----:B------:R0:W-:Y:S01]  /*2750*/  MUFU.EX2 R101, R91 ;  /* 0x0000005b00657308 */ /* 0x0001e20000000800 */
[--C-:B------:R-:W-:Y:S01]  /*2760*/  FADD R3, R3, -R95.reuse ;  /* 0x8000005f03037221 */ /* 0x100fe20000000000 */
[----:B------:R-:W-:Y:S01]  /*2770*/  FADD R4, R4, -R95 ;  /* 0x8000005f04047221 */ /* 0x000fe20000000000 */
[----:B------:R-:W-:Y:S01]  /*2780*/  FMUL R103, R90, 1.4426950216293334961 ;  /* 0x3fb8aa3b5a677820 */ /* 0x000fe20000400000 */
[--C-:B------:R-:W-:Y:S01]  /*2790*/  FADD R89, R89, -R94.reuse ;  /* 0x8000005e59597221 */ /* 0x100fe20000000000 */
[--C-:B------:R-:W-:Y:S01]  /*27a0*/  FADD R88, R88, -R94.reuse ;  /* 0x8000005e58587221 */ /* 0x100fe20000000000 */
[--C-:B------:R-:W-:Y:S01]  /*27b0*/  FADD R92, R92, -R94.reuse ;  /* 0x8000005e5c5c7221 */ /* 0x100fe20000000000 */
[----:B------:R-:W-:Y:S01]  /*27c0*/  FADD R93, R93, -R94 ;  /* 0x8000005e5d5d7221 */ /* 0x000fe20000000000 */
[----:B0-----:R-:W-:Y:S01]  /*27d0*/  FADD R91, -R94, R115 ;  /* 0x000000735e5b7221 */ /* 0x001fe20000000100 */
[----:B------:R-:W-:Y:S01]  /*27e0*/  FMUL R3, R3, 1.4426950216293334961 ;  /* 0x3fb8aa3b03037820 */ /* 0x000fe20000400000 */
[----:B------:R-:W-:-:S02]  /*27f0*/  FMUL R4, R4, 1.4426950216293334961 ;  /* 0x3fb8aa3b04047820 */ /* 0x000fc40000400000 */
[----:B------:R-:W-:Y:S01]  /*2800*/  FMUL R91, R91, 1.4426950216293334961 ;  /* 0x3fb8aa3b5b5b7820 */ /* 0x000fe20000400000 */
[----:B------:R-:W-:Y:S01]  /*2810*/  FMUL R89, R89, 1.4426950216293334961 ;  /* 0x3fb8aa3b59597820 */ /* 0x000fe20000400000 */
[----:B------:R-:W-:Y:S01]  /*2820*/  FMUL R88, R88, 1.4426950216293334961 ;  /* 0x3fb8aa3b58587820 */ /* 0x000fe20000400000 */
[----:B------:R-:W-:Y:S01]  /*2830*/  FMUL R90, R92, 1.4426950216293334961 ;  /* 0x3fb8aa3b5c5a7820 */ /* 0x000fe20000400000 */
[----:B------:R-:W-:Y:S01]  /*2840*/  FMUL R93, R93, 1.4426950216293334961 ;  /* 0x3fb8aa3b5d5d7820 */ /* 0x000fe20000400000 */
[----:B------:R-:W0:Y:S08]  /*2850*/  MUFU.EX2 R103, R103 ;  /* 0x0000006700677308 */ /* 0x000e300000000800 */
[----:B------:R-:W2:Y:S08]  /*2860*/  MUFU.EX2 R92, R91 ;  /* 0x0000005b005c7308 */ /* 0x000eb00000000800 */
[----:B------:R-:W-:Y:S08]  /*2870*/  MUFU.EX2 R114, R107 ;  /* 0x0000006b00727308 */ /* 0x000ff00000000800 */
[----:B------:R-:W-:Y:S08]  /*2880*/  MUFU.EX2 R3, R3 ;  /* 0x0000000300037308 */ /* 0x000ff00000000800 */
[----:B------:R-:W3:Y:S08]  /*2890*/  MUFU.EX2 R4, R4 ;  /* 0x0000000400047308 */ /* 0x000ef00000000800 */
[----:B------:R3:W-:Y:S08]  /*28a0*/  MUFU.EX2 R105, R89 ;  /* 0x0000005900697308 */ /* 0x0007f00000000800 */
[----:B------:R-:W4:Y:S08]  /*28b0*/  MUFU.EX2 R118, R88 ;  /* 0x0000005800767308 */ /* 0x000f300000000800 */
[----:B------:R-:W-:Y:S08]  /*28c0*/  MUFU.EX2 R107, R90 ;  /* 0x0000005a006b7308 */ /* 0x000ff00000000800 */
[----:B------:R-:W5:Y:S01]  /*28d0*/  MUFU.EX2 R120, R93 ;  /* 0x0000005d00787308 */ /* 0x000f620000000800 */
[-C--:B0-----:R-:W-:Y:S01]  /*28e0*/  FMUL R26, R26, R103.reuse ;  /* 0x000000671a1a7220 */ /* 0x081fe20000400000 */
[-C--:B------:R-:W-:Y:S01]  /*28f0*/  FMUL R27, R27, R103.reuse ;  /* 0x000000671b1b7220 */ /* 0x080fe20000400000 */
        /* <DEDUP_REMOVED lines=29> */
[----:B------:R-:W-:Y:S01]  /*2ad0*/  FMUL R87, R87, R103 ;  /* 0x0000006757577220 */ /* 0x000fe20000400000 */
[-C--:B--2---:R-:W-:Y:S01]  /*2ae0*/  FMUL R24, R24, R92.reuse ;  /* 0x0000005c18187220 */ /* 0x084fe20000400000 */
        /* <DEDUP_REMOVED lines=31> */
[----:B---3--:R-:W-:-:S02]  /*2ce0*/  F2FP.BF16.F32.PACK_AB R89, R4, R3 ;  /* 0x000000030459723e */ /* 0x008fc400000010ff */
[----:B------:R-:W-:Y:S02]  /*2cf0*/  F2FP.BF16.F32.PACK_AB R91, R114, R101 ;  /* 0x00000065725b723e */ /* 0x000fe400000010ff */
[----:B----4-:R-:W-:Y:S02]  /*2d00*/  F2FP.BF16.F32.PACK_AB R88, R118, R105 ;  /* 0x000000697658723e */ /* 0x010fe400000010ff */
[----:B-----5:R-:W-:Y:S01]  /*2d10*/  F2FP.BF16.F32.PACK_AB R90, R120, R107 ;  /* 0x0000006b785a723e */ /* 0x020fe200000010ff */
[----:B-1----:R-:W-:Y:S06]  /*2d20*/  BAR.SYNC.DEFER_BLOCKING 0x0 ;  /* 0x0000000000007b1d */ /* 0x002fec0000010000 */
[----:B------:R-:W-:Y:S01]  /*2d30*/  UMOV UR19, 0xc0000010 ;  /* 0xc000001000137882 */ /* 0x000fe20000000000 */
[----:B------:R-:W-:-:S06]  /*2d40*/  WARPGROUP.ARRIVE ;  /* 0x00000000000079c5 */ /* 0x000fcc0000000000 */
[----:B------:R-:W-:Y:S01]  /*2d50*/  HGMMA.64x128x16.F32.BF16 R24, R88, gdesc[UR16], R24, gsb0 ;  /* 0x01e0001058187df0 */ /* 0x000fe20008001818 */
[----:B------:R-:W-:Y:S01]  /*2d60*/  FADD R118, R105, R118 ;  /* 0x0000007669767221 */ /* 0x000fe20000000000 */
[----:B------:R-:W-:-:S03]  /*2d70*/  FADD R4, R3, R4 ;  /* 0x0000000403047221 */ /* 0x000fc60000000000 */
[----:B------:R-:W-:Y:S01]  /*2d80*/  FADD R107, R107, R118 ;  /* 0x000000766b6b7221 */ /* 0x000fe20000000000 */
[----:B------:R-:W-:-:S03]  /*2d90*/  FADD R101, R101, R4 ;  /* 0x0000000465657221 */ /* 0x000fc60000000000 */
[----:B------:R-:W-:Y:S01]  /*2da0*/  FADD R107, R120, R107 ;  /* 0x0000006b786b7221 */ /* 0x000fe20000000000 */
[----:B------:R-:W-:-:S04]  /*2db0*/  FADD R101, R114, R101 ;  /* 0x0000006572657221 */ /* 0x000fc80000000000 */
[----:B------:R-:W0:Y:S04]  /*2dc0*/  SHFL.BFLY PT, R4, R107, 0x2, 0x1f ;  /* 0x0c401f006b047f89 */ /* 0x000e2800000e0000 */
[----:B------:R-:W1:Y:S01]  /*2dd0*/  SHFL.BFLY PT, R100, R101, 0x2, 0x1f ;  /* 0x0c401f0065647f89 */ /* 0x000e6200000e0000 */
[----:B------:R-:W-:-:S04]  /*2de0*/  UIADD3 UR4, UP0, UR4, 0x10, URZ ;  /* 0x0000001004047890 */ /* 0x000fc8000ff1e03f */
[----:B------:R-:W-:Y:S01]  /*2df0*/  UIADD3.X UR5, URZ, UR5, URZ, UP0, !UPT ;  /* 0x000000053f057290 */ /* 0x000fe200087fe43f */
[----:B0-----:R-:W-:Y:S01]  /*2e00*/  FADD R4, R107, R4 ;  /* 0x000000046b047221 */ /* 0x001fe20000000000 */
[----:B-1----:R-:W-:-:S04]  /*2e10*/  FADD R100, R101, R100 ;  /* 0x0000006465647221 */ /* 0x002fc80000000000 */
[----:B------:R-:W0:Y:S04]  /*2e20*/  SHFL.BFLY PT, R3, R4, 0x1, 0x1f ;  /* 0x0c201f0004037f89 */ /* 0x000e2800000e0000 */
[----:B------:R-:W1:Y:S01]  /*2e30*/  SHFL.BFLY PT, R93, R100, 0x1, 0x1f ;  /* 0x0c201f00645d7f89 */ /* 0x000e6200000e0000 */
[----:B------:R-:W-:Y:S01]  /*2e40*/  IMAD.U32 R104, RZ, RZ, UR5 ;  /* 0x00000005ff687e24 */ /* 0x000fe2000f8e00ff */
[----:B------:R-:W-:-:S04]  /*2e50*/  ISETP.LE.U32.AND P0, PT, R116, UR4, PT ;  /* 0x0000000474007c0c */ /* 0x000fc8000bf03070 */
[----:B------:R-:W-:Y:S01]  /*2e60*/  ISETP.GE.U32.AND.EX P0, PT, R104, RZ, PT, P0 ;  /* 0x000000ff6800720c */ /* 0x000fe20003f06100 */
[----:B------:R-:W-:Y:S02]  /*2e70*/  IMAD R109, R97, 0x10, R109 ;  /* 0x00000010616d7824 */ /* 0x000fe400078e026d */
[----:B------:R-:W-:Y:S02]  /*2e80*/  IMAD R111, R99, 0x10, R111 ;  /* 0x00000010636f7824 */ /* 0x000fe400078e026f */
[----:B------:R-:W-:Y:S02]  /*2e90*/  IMAD.MOV.U32 R115, RZ, RZ, R94 ;  /* 0x000000ffff737224 */ /* 0x000fe400078e005e */
[----:B------:R-:W-:Y:S02]  /*2ea0*/  IMAD.MOV.U32 R114, RZ, RZ, R95 ;  /* 0x000000ffff727224 */ /* 0x000fe400078e005f */
[----:B0-----:R-:W-:Y:S01]  /*2eb0*/  FADD R3, R4, R3 ;  /* 0x0000000304037221 */ /* 0x001fe20000000000 */
[----:B-1----:R-:W-:-:S03]  /*2ec0*/  FADD R102, R100, R93 ;  /* 0x0000005d64667221 */ /* 0x002fc60000000000 */
[----:B------:R-:W-:Y:S01]  /*2ed0*/  FFMA R5, R92, R5, R3 ;  /* 0x000000055c057223 */ /* 0x000fe20000000003 */
[----:B------:R-:W-:Y:S02]  /*2ee0*/  IMAD.MOV.U32 R4, RZ, RZ, R94 ;  /* 0x000000ffff047224 */ /* 0x000fe400078e005e */
[----:B------:R-:W-:Y:S01]  /*2ef0*/  FFMA R96, R103, R96, R102 ;  /* 0x0000006067607223 */ /* 0x000fe20000000066 */
[----:B------:R-:W-:Y:S01]  /*2f00*/  IMAD.MOV.U32 R3, RZ, RZ, R95 ;  /* 0x000000ffff037224 */ /* 0x000fe200078e005f */
[----:B------:R-:W-:Y:S02]  /*2f10*/  WARPGROUP.DEPBAR.LE gsb0, 0x0 ;  /* 0x00008000000079c5 */ /* 0x000fe40000010000 */
[----:B------:R-:W-:Y:S05]  /*2f20*/  @!P0 BRA `(.L_x_1) ;  /* 0xfffffff000448947 */ /* 0x000fea000383ffff */
.L_x_0:
[----:B------:R-:W-:Y:S02]  /*2f30*/  IMAD.MOV.U32 R22, RZ, RZ, R96 ;  /* 0x000000ffff167224 */ /* 0x000fe400078e0060 */
[----:B------:R-:W-:Y:S01]  /*2f40*/  FMUL R9, R82, 0.25 ;  /* 0x3e80000052097820 */ /* 0x000fe20000400000 */
[----:B------:R-:W-:Y:S01]  /*2f50*/  FMUL R8, R87, 0.25 ;  /* 0x3e80000057087820 */ /* 0x000fe20000400000 */
[----:B------:R-:W-:Y:S01]  /*2f60*/  FMUL R104, R29, 0.25 ;  /* 0x3e8000001d687820 */ /* 0x000fe20000400000 */
[----:B------:R-:W-:Y:S01]  /*2f70*/  FMUL R15, R24, 0.25 ;  /* 0x3e800000180f7820 */ /* 0x000fe20000400000 */
[C---:B------:R-:W-:Y:S01]  /*2f80*/  FSETP.GT.AND P0, PT, |R22|.reuse, 8.50705917302346158658e+37, PT ;  /* 0x7e8000001600780b */ /* 0x040fe20003f04200 */
[----:B------:R-:W-:Y:S01]  /*2f90*/  FMUL R10, R83, 0.25 ;  /* 0x3e800000530a7820 */ /* 0x000fe20000400000 */
[----:B------:R-:W-:Y:S01]  /*2fa0*/  FSETP.GEU.AND P4, PT, |R22|, 1.175494350822287508e-38, PT ;  /* 0x008000001600780b */ /* 0x000fe20003f8e200 */
[----:B------:R-:W-:Y:S01]  /*2fb0*/  FMUL R7, R86, 0.25 ;  /* 0x3e80000056077820 */ /* 0x000fe20000400000 */
[----:B------:R-:W-:Y:S01]  /*2fc0*/  FSEL R82, R9, R82, P0 ;  /* 0x0000005209527208 */ /* 0x000fe20000000000 */
[----:B------:R-:W-:Y:S01]  /*2fd0*/  FMUL R9, R62, 0.25 ;  /* 0x3e8000003e097820 */ /* 0x000fe20000400000 */
[----:B------:R-:W-:Y:S01]  /*2fe0*/  FSEL R87, R8, R87, P0 ;  /* 0x0000005708577208 */ /* 0x000fe20000000000 */
[----:B------:R-:W-:Y:S01]  /*2ff0*/  FMUL R8, R79, 0.25 ;  /* 0x3e8000004f087820 */ /* 0x000fe20000400000 */
[----:B------:R-:W-:Y:S01]  /*3000*/  FSETP.GEU.AND P3, PT, R22, 1.175494350822287508e-38, PT ;  /* 0x008000001600780b */ /* 0x000fe20003f6e000 */
[----:B------:R-:W-:Y:S01]  /*3010*/  FMUL R102, R33, 0.25 ;  /* 0x3e80000021667820 */ /* 0x000fe20000400000 */
[----:B------:R-:W-:Y:S01]  /*3020*/  FSEL R62, R9, R62, P0 ;  /* 0x0000003e093e7208 */ /* 0x000fe20000000000 */
[----:B------:R-:W-:Y:S01]  /*3030*/  FMUL R9, R42, 0.25 ;  /* 0x3e8000002a097820 */ /* 0x000fe20000400000 */
[----:B------:R-:W-:Y:S01]  /*3040*/  FSEL R79, R8, R79, P0 ;  /* 0x0000004f084f7208 */ /* 0x000fe20000000000 */
[----:B------:R-:W-:Y:S01]  /*3050*/  FMUL R8, R75, 0.25 ;  /* 0x3e8000004b087820 */ /* 0x000fe20000400000 */
[----:B------:R-:W-:Y:S01]  /*3060*/  FMUL R105, R28, 0.25 ;  /* 0x3e8000001c697820 */ /* 0x000fe20000400000 */
[----:B------:R-:W-:Y:S01]  /*3070*/  FSEL R83, R10, R83, P0 ;  /* 0x000000530a537208 */ /* 0x000fe20000000000 */
        /* <DEDUP_REMOVED lines=8> */
[----:B------:R-:W-:Y:S01]  /*3100*/  IMAD.MOV.U32 R30, RZ, RZ, R5 ;  /* 0x000000ffff1e7224 */ /* 0x000fe200078e0005 */
[----:B------:R-:W-:Y:S01]  /*3110*/  FSEL R67, R8, R67, P0 ;  /* 0x0000004308437208 */ /* 0x000fe20000000000 */
[----:B------:R-:W-:Y:S01]  /*3120*/  FMUL R8, R63, 0.25 ;  /* 0x3e8000003f087820 */ /* 0x000fe20000400000 */
[----:B------:R-:W-:Y:S01]  /*3130*/  FMUL R23, R70, 0.25 ;  /* 0x3e80000046177820 */ /* 0x000fe20000400000 */
[----:B------:R-:W-:Y:S01]  /*3140*/  FSEL R71, R10, R71, P0 ;  /* 0x000000470a477208 */ /* 0x000fe20000000000 */
[----:B------:R-:W-:Y:S01]  /*3150*/  FMUL R10, R59, 0.25 ;  /* 0x3e8000003b0a7820 */ /* 0x000fe20000400000 */
[C---:B------:R-:W-:Y:S01]  /*3160*/  FSETP.GT.AND P1, PT, |R30|.reuse, 8.50705917302346158658e+37, PT ;  /* 0x7e8000001e00780b */ /* 0x040fe20003f24200 */
[----:B------:R-:W-:Y:S01]  /*3170*/  FMUL R98, R53, 0.25 ;  /* 0x3e80000035627820 */ /* 0x000fe20000400000 */
[----:B------:R-:W-:Y:S01]  /*3180*/  FSETP.GEU.AND P2, PT, R30, 1.175494350822287508e-38, PT ;  /* 0x008000001e00780b */ /* 0x000fe20003f4e000 */
[----:B------:R-:W-:Y:S01]  /*3190*/  FMUL R100, R49, 0.25 ;  /* 0x3e80000031647820 */ /* 0x000fe20000400000 */
[----:B------:R-:W-:Y:S01]  /*31a0*/  FSEL R104, R104, R29, P1 ;  /* 0x0000001d68687208 */ /* 0x000fe20000800000 */
[----:B------:R-:W-:Y:S01]  /*31b0*/  FMUL R29, R22, 8388608 ;  /* 0x4b000000161d7820 */ /* 0x000fe20000400000 */
[----:B------:R-:W-:Y:S01]  /*31c0*/  FSEL R24, R15, R24, P1 ;  /* 0x000000180f187208 */ /* 0x000fe20000800000 */
[----:B------:R-:W-:Y:S01]  /*31d0*/  FMUL R15, R30, 8388608 ;  /* 0x4b0000001e0f7820 */ /* 0x000fe20000400000 */
[----:B------:R-:W-:Y:S01]  /*31e0*/  FSEL R102, R102, R33, P1 ;  /* 0x0000002166667208 */ /* 0x000fe20000800000 */
[----:B------:R-:W-:Y:S01]  /*31f0*/  FMUL R95, R26, 0.25 ;  /* 0x3e8000001a5f7820 */ /* 0x000fe20000400000 */
[----:B------:R-:W-:Y:S01]  /*3200*/  FSEL R29, R29, R22, !P3 ;  /* 0x000000161d1d7208 */ /* 0x000fe20005800000 */
[----:B------:R-:W-:Y:S01]  /*3210*/  @P0 FMUL R22, R22, 0.25 ;  /* 0x3e80000016160820 */ /* 0x000fe20000400000 */
[----:B------:R-:W-:Y:S01]  /*3220*/  FSEL R105, R105, R28, P1 ;  /* 0x0000001c69697208 */ /* 0x000fe20000800000 */
[----:B------:R-:W-:Y:S01]  /*3230*/  FMUL R88, R55, 0.25 ;  /* 0x3e80000037587820 */ /* 0x000fe20000400000 */
[----:B------:R-:W-:Y:S01]  /*3240*/  FSEL R63, R8, R63, P0 ;  /* 0x0000003f083f7208 */ /* 0x000fe20000000000 */
[----:B------:R-:W-:Y:S01]  /*3250*/  @!P4 FMUL R22, R22, 16777216 ;  /* 0x4b8000001616c820 */ /* 0x000fe20000400000 */
[----:B------:R-:W-:Y:S01]  /*3260*/  FSEL R28, R15, R30, !P2 ;  /* 0x0000001e0f1c7208 */ /* 0x000fe20005000000 */
[----:B------:R-:W-:Y:S01]  /*3270*/  FMUL R8, R47, 0.25 ;  /* 0x3e8000002f087820 */ /* 0x000fe20000400000 */
[----:B------:R-:W-:Y:S01]  /*3280*/  FSEL R33, RZ, -23, P2 ;  /* 0xc1b80000ff217808 */ /* 0x000fe20001000000 */
[----:B------:R-:W-:Y:S01]  /*3290*/  @!P4 FMUL R79, R79, 16777216 ;  /* 0x4b8000004f4fc820 */ /* 0x000fe20000400000 */
[----:B------:R-:W-:Y:S01]  /*32a0*/  FSETP.GEU.AND P2, PT, |R30|, 1.175494350822287508e-38, PT ;  /* 0x008000001e00780b */ /* 0x000fe20003f4e200 */
[----:B------:R-:W0:Y:S01]  /*32b0*/  MUFU.RCP R22, R22 ;  /* 0x0000001600167308 */ /* 0x000e220000001000 */
[----:B------:R-:W-:Y:S01]  /*32c0*/  FSEL R78, R7, R78, P0 ;  /* 0x0000004e074e7208 */ /* 0x000fe20000000000 */
[----:B------:R-:W-:Y:S01]  /*32d0*/  FMUL R7, R74, 0.25 ;  /* 0x3e8000004a077820 */ /* 0x000fe20000400000 */
[----:B------:R-:W-:Y:S01]  /*32e0*/  FSEL R47, R8, R47, P0 ;  /* 0x0000002f082f7208 */ /* 0x000fe20000000000 */
[----:B------:R-:W-:Y:S01]  /*32f0*/  FMUL R8, R43, 0.25 ;  /* 0x3e8000002b087820 */ /* 0x000fe20000400000 */
[----:B------:R-:W-:Y:S01]  /*3300*/  FSEL R23, R23, R70, P0 ;  /* 0x0000004617177208 */ /* 0x000fe20000000000 */
[----:B------:R-:W-:Y:S01]  /*3310*/  @P1 FMUL R30, R30, 0.25 ;  /* 0x3e8000001e1e1820 */ /* 0x000fe20000400000 */
[----:B------:R-:W-:Y:S01]  /*3320*/  FSEL R59, R10, R59, P0 ;  /* 0x0000003b0a3b7208 */ /* 0x000fe20000000000 */
[----:B------:R-:W-:Y:S01]  /*3330*/  FMUL R10, R39, 0.25 ;  /* 0x3e800000270a7820 */ /* 0x000fe20000400000 */
[----:B------:R-:W-:Y:S01]  /*3340*/  FSEL R74, R7, R74, P0 ;  /* 0x0000004a074a7208 */ /* 0x000fe20000000000 */
[----:B------:R-:W-:Y:S01]  /*3350*/  FMUL R7, R66, 0.25 ;  /* 0x3e80000042077820 */ /* 0x000fe20000400000 */
[----:B------:R-:W-:Y:S01]  /*3360*/  FSEL R43, R8, R43, P0 ;  /* 0x0000002b082b7208 */ /* 0x000fe20000000000 */
[----:B------:R-:W-:Y:S01]  /*3370*/  @!P4 FMUL R23, R23, 16777216 ;  /* 0x4b8000001717c820 */ /* 0x000fe20000400000 */
[----:B------:R-:W-:Y:S01]  /*3380*/  FMUL R8, R35, 0.25 ;  /* 0x3e80000023087820 */ /* 0x000fe20000400000 */
[----:B------:R-:W-:Y:S01]  /*3390*/  @!P2 FMUL R30, R30, 16777216 ;  /* 0x4b8000001e1ea820 */ /* 0x000fe20000400000 */
[----:B------:R-:W-:Y:S01]  /*33a0*/  FSEL R39, R10, R39, P0 ;  /* 0x000000270a277208 */ /* 0x000fe20000000000 */
[----:B------:R-:W-:Y:S01]  /*33b0*/  FMUL R10, R31, 0.25 ;  /* 0x3e8000001f0a7820 */ /* 0x000fe20000400000 */
[----:B------:R-:W-:Y:S01]  /*33c0*/  FSEL R66, R7, R66, P0 ;  /* 0x0000004207427208 */ /* 0x000fe20000000000 */
[----:B------:R-:W-:Y:S01]  /*33d0*/  FMUL R7, R58, 0.25 ;  /* 0x3e8000003a077820 */ /* 0x000fe20000400000 */
[----:B------:R-:W-:Y:S01]  /*33e0*/  FSEL R98, R98, R53, P1 ;  /* 0x0000003562627208 */ /* 0x000fe20000800000 */
[----:B0-----:R-:W-:Y:S01]  /*33f0*/  FMUL R53, R22, R23 ;  /* 0x0000001716357220 */ /* 0x001fe20000400000 */
[----:B------:R-:W-:Y:S01]  /*3400*/  FSEL R100, R100, R49, P1 ;  /* 0x0000003164647208 */ /* 0x000fe20000800000 */
[----:B------:R-:W-:Y:S01]  /*3410*/  VIADD R49, R28, 0xc0cafb0d ;  /* 0xc0cafb0d1c317836 */ /* 0x000fe20000000000 */
[----:B------:R-:W-:Y:S01]  /*3420*/  FSEL R35, R8, R35, P0 ;  /* 0x0000002308237208 */ /* 0x000fe20000000000 */
[----:B------:R-:W0:Y:S01]  /*3430*/  MUFU.RCP R23, R30 ;  /* 0x0000001e00177308 */ /* 0x000e220000001000 */
[----:B------:R-:W-:Y:S01]  /*3440*/  FMUL R8, R27, 0.25 ;  /* 0x3e8000001b087820 */ /* 0x000fe20000400000 */
[----:B------:R-:W-:Y:S01]  /*3450*/  FSEL R95, R95, R26, P0 ;  /* 0x0000001a5f5f7208 */ /* 0x000fe20000000000 */
[----:B------:R-:W-:Y:S01]  /*3460*/  FMUL R26, R77, 0.25 ;  /* 0x3e8000004d1a7820 */ /* 0x000fe20000400000 */
[----:B------:R-:W-:Y:S01]  /*3470*/  FSEL R31, R10, R31, P0 ;  /* 0x0000001f0a1f7208 */ /* 0x000fe20000000000 */
[----:B------:R-:W-:Y:S01]  /*3480*/  FMUL R10, R69, 0.25 ;  /* 0x3e800000450a7820 */ /* 0x000fe20000400000 */
[----:B------:R-:W-:Y:S01]  /*3490*/  FSEL R58, R7, R58, P0 ;  /* 0x0000003a073a7208 */ /* 0x000fe20000000000 */
[----:B------:R-:W-:Y:S01]  /*34a0*/  FMUL R7, R46, 0.25 ;  /* 0x3e8000002e077820 */ /* 0x000fe20000400000 */
[----:B------:R-:W-:Y:S01]  /*34b0*/  LOP3.LUT R49, R49, 0xff800000, RZ, 0xc0, !PT ;  /* 0xff80000031317812 */ /* 0x000fe200078ec0ff */
[----:B------:R-:W-:Y:S01]  /*34c0*/  @!P4 FMUL R63, R63, 16777216 ;  /* 0x4b8000003f3fc820 */ /* 0x000fe20000400000 */
[----:B------:R-:W-:Y:S01]  /*34d0*/  FSEL R27, R8, R27, P0 ;  /* 0x0000001b081b7208 */ /* 0x000fe20000000000 */
[----:B------:R-:W-:Y:S01]  /*34e0*/  FMUL R94, R85, 0.25 ;  /* 0x3e800000555e7820 */ /* 0x000fe20000400000 */
[----:B------:R-:W-:Y:S01]  /*34f0*/  FSEL R88, R88, R55, P0 ;  /* 0x0000003758587208 */ /* 0x000fe20000000000 */
[----:B------:R-:W-:Y:S01]  /*3500*/  FMUL R8, R81, 0.25 ;  /* 0x3e80000051087820 */ /* 0x000fe20000400000 */
[----:B------:R-:W-:Y:S01]  /*3510*/  FMUL R101, R48, 0.25 ;  /* 0x3e80000030657820 */ /* 0x000fe20000400000 */
[----:B------:R-:W-:Y:S01]  /*3520*/  FSEL R26, R26, R77, P1 ;  /* 0x0000004d1a1a7208 */ /* 0x000fe20000800000 */
[----:B------:R-:W-:Y:S01]  /*3530*/  FMUL R55, R22, R79 ;  /* 0x0000004f16377220 */ /* 0x000fe20000400000 */
[----:B------:R-:W-:Y:S01]  /*3540*/  FSEL R97, R10, R69, P1 ;  /* 0x000000450a617208 */ /* 0x000fe20000800000 */
[----:B------:R-:W-:Y:S01]  /*3550*/  FMUL R9, R64, 0.25 ;  /* 0x3e80000040097820 */ /* 0x000fe20000400000 */
[----:B------:R-:W-:Y:S01]  /*3560*/  @!P4 FMUL R59, R59, 16777216 ;  /* 0x4b8000003b3bc820 */ /* 0x000fe20000400000 */
[----:B------:R-:W-:Y:S01]  /*3570*/  FMUL R79, R22, R63 ;  /* 0x0000003f164f7220 */ /* 0x000fe20000400000 */
[----:B------:R-:W-:Y:S01]  /*3580*/  FSEL R46, R7, R46, P0 ;  /* 0x0000002e072e7208 */ /* 0x000fe20000000000 */
[----:B------:R-:W-:Y:S01]  /*3590*/  FMUL R10, R61, 0.25 ;  /* 0x3e8000003d0a7820 */ /* 0x000fe20000400000 */
[----:B------:R-:W-:-:S02]  /*35a0*/  IMAD.IADD R63, R28, 0x1, -R49 ;  /* 0x000000011c3f7824 */ /* 0x000fc400078e0a31 */
[----:B------:R-:W-:Y:S01]  /*35b0*/  FMUL R7, R38, 0.25 ;  /* 0x3e80000026077820 */ /* 0x000fe20000400000 */
[----:B------:R-:W-:Y:S01]  /*35c0*/  FSEL R94, R94, R85, P1 ;  /* 0x000000555e5e7208 */ /* 0x000fe20000800000 */
[----:B------:R-:W-:Y:S01]  /*35d0*/  @!P4 FMUL R83, R83, 16777216 ;  /* 0x4b8000005353c820 */ /* 0x000fe20000400000 */
[----:B------:R-:W-:Y:S01]  /*35e0*/  FSEL R85, R8, R81, P1 ;  /* 0x0000005108557208 */ /* 0x000fe20000800000 */
[----:B------:R-:W-:Y:S01]  /*35f0*/  FMUL R81, R22, R59 ;  /* 0x0000003b16517220 */ /* 0x000fe20000400000 */
[----:B------:R-:W-:Y:S01]  /*3600*/  FSEL R101, R101, R48, P1 ;  /* 0x0000003065657208 */ /* 0x000fe20000800000 */
[----:B------:R-:W-:Y:S02]  /*3610*/  VIADD R48, R29, 0xc0cafb0d ;  /* 0xc0cafb0d1d307836 */ /* 0x000fe40000000000 */
[----:B------:R-:W-:Y:S01]  /*3620*/  @!P2 FMUL R26, R26, 16777216 ;  /* 0x4b8000001a1aa820 */ /* 0x000fe20000400000 */
[----:B------:R-:W-:Y:S01]  /*3630*/  FMUL R93, R84, 0.25 ;  /* 0x3e800000545d7820 */ /* 0x000fe20000400000 */
[----:B------:R-:W-:Y:S01]  /*3640*/  FSEL R64, R9, R64, P1 ;  /* 0x0000004009407208 */ /* 0x000fe20000800000 */
[----:B------:R-:W-:-:S02]  /*3650*/  IMAD.MOV.U32 R59, RZ, RZ, 0x3dc6b27f ;  /* 0x3dc6b27fff3b7424 */ /* 0x000fc400078e00ff */
[----:B------:R-:W-:Y:S01]  /*3660*/  FADD R63, R63, -1 ;  /* 0xbf8000003f3f7421 */ /* 0x000fe20000000000 */
[----:B------:R-:W-:Y:S01]  /*3670*/  FSEL R61, R10, R61, P1 ;  /* 0x0000003d0a3d7208 */ /* 0x000fe20000800000 */
[----:B------:R-:W-:Y:S01]  /*3680*/  FMUL R9, R44, 0.25 ;  /* 0x3e8000002c097820 */ /* 0x000fe20000400000 */
[----:B------:R-:W-:Y:S01]  /*3690*/  FSEL R38, R7, R38, P0 ;  /* 0x0000002607267208 */ /* 0x000fe20000000000 */
[----:B------:R-:W-:Y:S01]  /*36a0*/  FMUL R10, R41, 0.25 ;  /* 0x3e800000290a7820 */ /* 0x000fe20000400000 */
[----:B------:R-:W-:Y:S01]  /*36b0*/  FMUL R69, R22, R83 ;  /* 0x0000005316457220 */ /* 0x000fe20000400000 */
[----:B------:R-:W-:Y:S01]  /*36c0*/  FMUL R7, R34, 0.25 ;  /* 0x3e80000022077820 */ /* 0x000fe20000400000 */
[----:B0-----:R-:W-:Y:S01]  /*36d0*/  FMUL R83, R23, R26 ;  /* 0x0000001a17537220 */ /* 0x001fe20000400000 */
[----:B------:R-:W-:Y:S01]  /*36e0*/  LOP3.LUT R48, R48, 0xff800000, RZ, 0xc0, !PT ;  /* 0xff80000030307812 */ /* 0x000fe200078ec0ff */
[----:B------:R-:W-:Y:S01]  /*36f0*/  FFMA.FTZ R26, R63, R59, -0.16845393180847167969 ;  /* 0xbe2c7f303f1a7423 */ /* 0x000fe2000001003b */
[----:B------:R-:W-:Y:S01]  /*3700*/  FSEL R93, R93, R84, P1 ;  /* 0x000000545d5d7208 */ /* 0x000fe20000800000 */
[----:B------:R-:W-:Y:S01]  /*3710*/  FMUL R91, R50, 0.25 ;  /* 0x3e800000325b7820 */ /* 0x000fe20000400000 */
[----:B------:R-:W-:Y:S01]  /*3720*/  FSEL R44, R9, R44, P1 ;  /* 0x0000002c092c7208 */ /* 0x000fe20000800000 */
[----:B------:R-:W-:Y:S01]  /*3730*/  FFMA.FTZ R26, R63, R26, 0.1716887056827545166 ;  /* 0x3e2fcf2a3f1a7423 */ /* 0x000fe2000001001a */
[----:B------:R-:W-:Y:S01]  /*3740*/  FSEL R41, R10, R41, P1 ;  /* 0x000000290a297208 */ /* 0x000fe20000800000 */
[----:B------:R-:W-:Y:S01]  /*3750*/  IMAD.IADD R30, R29, 0x1, -R48 ;  /* 0x000000011d1e7824 */ /* 0x000fe200078e0a30 */
[----:B------:R-:W-:Y:S01]  /*3760*/  FSEL R34, R7, R34, P0 ;  /* 0x0000002207227208 */ /* 0x000fe20000000000 */
[----:B------:R-:W-:Y:S01]  /*3770*/  FMUL R7, R76, 0.25 ;  /* 0x3e8000004c077820 */ /* 0x000fe20000400000 */
[----:B------:R-:W-:Y:S01]  /*3780*/  @!P2 FMUL R93, R93, 16777216 ;  /* 0x4b8000005d5da820 */ /* 0x000fe20000400000 */
[----:B------:R-:W-:Y:S01]  /*3790*/  @!P2 FMUL R44, R44, 16777216 ;  /* 0x4b8000002c2ca820 */ /* 0x000fe20000400000 */
[----:B------:R-:W-:Y:S01]  /*37a0*/  FSEL R91, R91, R50, P0 ;  /* 0x000000325b5b7208 */ /* 0x000fe20000000000 */
[----:B------:R-:W-:Y:S01]  /*37b0*/  @!P2 FMUL R41, R41, 16777216 ;  /* 0x4b8000002929a820 */ /* 0x000fe20000400000 */
[----:B------:R-:W-:Y:S01]  /*37c0*/  FFMA.FTZ R26, R63, R26, -0.17900948226451873779 ;  /* 0xbe374e433f1a7423 */ /* 0x000fe2000001001a */
[----:B------:R-:W-:Y:S01]  /*37d0*/  I2FP.F32.S32 R50, R48 ;  /* 0x0000003000327245 */ /* 0x000fe20000201400 */
[----:B------:R-:W-:Y:S01]  /*37e0*/  FADD R30, R30, -1 ;  /* 0xbf8000001e1e7421 */ /* 0x000fe20000000000 */
[----:B------:R-:W-:Y:S01]  /*37f0*/  FSEL R96, R7, R76, P1 ;  /* 0x0000004c07607208 */ /* 0x000fe20000800000 */
[C---:B------:R-:W-:Y:S01]  /*3800*/  FMUL R48, R23.reuse, R93 ;  /* 0x0000005d17307220 */ /* 0x040fe20000400000 */
[----:B------:R-:W-:Y:S01]  /*3810*/  FMUL R7, R68, 0.25 ;  /* 0x3e80000044077820 */ /* 0x000fe20000400000 */
[C---:B------:R-:W-:Y:S01]  /*3820*/  FMUL R93, R23.reuse, R44 ;  /* 0x0000002c175d7220 */ /* 0x040fe20000400000 */
[----:B------:R-:W-:Y:S01]  /*3830*/  FMUL R44, R23, R41 ;  /* 0x00000029172c7220 */ /* 0x000fe20000400000 */
[----:B------:R-:W-:Y:S01]  /*3840*/  FFMA.FTZ R26, R63, R26, 0.20512372255325317383 ;  /* 0x3e520bf43f1a7423 */ /* 0x000fe2000001001a */
[----:B------:R-:W-:Y:S01]  /*3850*/  FFMA.FTZ R41, R30, R59, -0.16845393180847167969 ;  /* 0xbe2c7f301e297423 */ /* 0x000fe2000001003b */
[----:B------:R-:W-:Y:S01]  /*3860*/  FMUL R16, R25, 0.25 ;  /* 0x3e80000019107820 */ /* 0x000fe20000400000 */
[----:B------:R-:W-:Y:S01]  /*3870*/  BAR.SYNC.DEFER_BLOCKING 0x0 ;  /* 0x0000000000007b1d */ /* 0x000fe20000010000 */
[----:B------:R-:W-:Y:S01]  /*3880*/  FMUL R8, R73, 0.25 ;  /* 0x3e80000049087820 */ /* 0x000fe20000400000 */
[----:B------:R-:W-:Y:S01]  /*3890*/  FSEL R68, R7, R68, P1 ;  /* 0x0000004407447208 */ /* 0x000fe20000800000 */
[C---:B------:R-:W-:Y:S01]  /*38a0*/  FFMA.FTZ R26, R63.reuse, R26, -0.24046532809734344482 ;  /* 0xbe763c8b3f1a7423 */ /* 0x040fe2000001001a */
[----:B------:R-:W-:Y:S01]  /*38b0*/  FMUL R7, R60, 0.25 ;  /* 0x3e8000003c077820 */ /* 0x000fe20000400000 */
[----:B------:R-:W-:Y:S01]  /*38c0*/  FFMA.FTZ R41, R30, R41, 0.1716887056827545166 ;  /* 0x3e2fcf2a1e297423 */ /* 0x000fe20000010029 */
[----:B------:R-:W-:Y:S01]  /*38d0*/  FMUL R5, R80, 0.25 ;  /* 0x3e80000050057820 */ /* 0x000fe20000400000 */
[----:B------:R-:W-:Y:S01]  /*38e0*/  LOP3.LUT R14, R2, 0x7, RZ, 0xc0, !PT ;  /* 0x00000007020e7812 */ /* 0x000fe200078ec0ff */
[----:B------:R-:W-:Y:S01]  /*38f0*/  FFMA.FTZ R26, R63, R26, 0.28857114911079406738 ;  /* 0x3e93bf993f1a7423 */ /* 0x000fe2000001001a */
[----:B------:R-:W-:Y:S01]  /*3900*/  FSEL R25, R16, R25, P1 ;  /* 0x0000001910197208 */ /* 0x000fe20000800000 */
[----:B------:R-:W-:Y:S01]  /*3910*/  FFMA.FTZ R41, R30, R41, -0.17900948226451873779 ;  /* 0xbe374e431e297423 */ /* 0x000fe20000010029 */
[----:B------:R-:W-:Y:S01]  /*3920*/  FSEL R73, R8, R73, P1 ;  /* 0x0000004908497208 */ /* 0x000fe20000800000 */
[----:B------:R-:W-:Y:S01]  /*3930*/  FMUL R8, R65, 0.25 ;  /* 0x3e80000041087820 */ /* 0x000fe20000400000 */
[----:B------:R-:W-:Y:S01]  /*3940*/  FSEL R60, R7, R60, P1 ;  /* 0x0000003c073c7208 */ /* 0x000fe20000800000 */
[----:B------:R-:W-:Y:S01]  /*3950*/  @!P4 FMUL R82, R82, 16777216 ;  /* 0x4b8000005252c820 */ /* 0x000fe20000400000 */
[----:B------:R-:W-:Y:S01]  /*3960*/  @!P4 FMUL R62, R62, 16777216 ;  /* 0x4b8000003e3ec820 */ /* 0x000fe20000400000 */
[----:B------:R-:W-:Y:S01]  /*3970*/  @!P4 FMUL R58, R58, 16777216 ;  /* 0x4b8000003a3ac820 */ /* 0x000fe20000400000 */
[----:B------:R-:W-:Y:S01]  /*3980*/  @!P4 FMUL R27, R27, 16777216 ;  /* 0x4b8000001b1bc820 */ /* 0x000fe20000400000 */
[----:B------:R-:W-:Y:S01]  /*3990*/  LEA R19, R14, UR20, 0x4 ;  /* 0x000000140e137c11 */ /* 0x000fe2000f8e20ff */
[----:B------:R-:W-:Y:S01]  /*39a0*/  @!P4 FMUL R92, R92, 16777216 ;  /* 0x4b8000005c5cc820 */ /* 0x000fe20000400000 */
[----:B------:R-:W-:Y:S01]  /*39b0*/  @!P4 FMUL R95, R95, 16777216 ;  /* 0x4b8000005f5fc820 */ /* 0x000fe20000400000 */
[----:B------:R-:W-:Y:S01]  /*39c0*/  FFMA.FTZ R26, R63, R26, -0.36067417263984680176 ;  /* 0xbeb8aa493f1a7423 */ /* 0x000fe2000001001a */
[----:B------:R-:W-:Y:S01]  /*39d0*/  FSEL R84, R5, R80, P1 ;  /* 0x0000005005547208 */ /* 0x000fe20000800000 */
[----:B------:R-:W-:Y:S01]  /*39e0*/  @!P4 FMUL R31, R31, 16777216 ;  /* 0x4b8000001f1fc820 */ /* 0x000fe20000400000 */
[----:B------:R-:W-:Y:S01]  /*39f0*/  LOP3.LUT R15, R2, 0x8, RZ, 0xc0, !PT ;  /* 0x00000008020f7812 */ /* 0x000fe200078ec0ff */
[----:B------:R-:W-:Y:S01]  /*3a00*/  @!P2 FMUL R104, R104, 16777216 ;  /* 0x4b8000006868a820 */ /* 0x000fe20000400000 */
[----:B------:R-:W-:Y:S01]  /*3a10*/  @!P2 FMUL R105, R105, 16777216 ;  /* 0x4b8000006969a820 */ /* 0x000fe20000400000 */
[----:B------:R-:W-:Y:S01]  /*3a20*/  @!P2 FMUL R25, R25, 16777216 ;  /* 0x4b8000001919a820 */ /* 0x000fe20000400000 */
[----:B------:R-:W-:Y:S01]  /*3a30*/  @!P2 FMUL R24, R24, 16777216 ;  /* 0x4b8000001818a820 */ /* 0x000fe20000400000 */
[----:B------:R-:W-:Y:S01]  /*3a40*/  FFMA.FTZ R41, R30, R41, 0.20512372255325317383 ;  /* 0x3e520bf41e297423 */ /* 0x000fe20000010029 */
[C---:B------:R-:W-:Y:S01]  /*3a50*/  FMUL R70, R22.reuse, R82 ;  /* 0x0000005216467220 */ /* 0x040fe20000400000 */
[----:B------:R-:W-:Y:S01]  /*3a60*/  FMUL R80, R22, R62 ;  /* 0x0000003e16507220 */ /* 0x000fe20000400000 */
[----:B------:R-:W-:Y:S01]  /*3a70*/  FSEL R65, R8, R65, P1 ;  /* 0x0000004108417208 */ /* 0x000fe20000800000 */
[C---:B------:R-:W-:Y:S01]  /*3a80*/  FMUL R82, R22.reuse, R58 ;  /* 0x0000003a16527220 */ /* 0x040fe20000400000 */
[----:B------:R-:W-:Y:S01]  /*3a90*/  FMUL R62, R22, R27 ;  /* 0x0000001b163e7220 */ /* 0x000fe20000400000 */
[----:B------:R-:W-:Y:S01]  /*3aa0*/  @!P2 FMUL R60, R60, 16777216 ;  /* 0x4b8000003c3ca820 */ /* 0x000fe20000400000 */
[----:B------:R-:W-:Y:S01]  /*3ab0*/  FMUL R8, R57, 0.25 ;  /* 0x3e80000039087820 */ /* 0x000fe20000400000 */
[C---:B------:R-:W-:Y:S01]  /*3ac0*/  FMUL R58, R22.reuse, R92 ;  /* 0x0000005c163a7220 */ /* 0x040fe20000400000 */
[----:B------:R-:W-:Y:S01]  /*3ad0*/  FMUL R27, R22, R95 ;  /* 0x0000005f161b7220 */ /* 0x000fe20000400000 */
[----:B------:R-:W-:Y:S01]  /*3ae0*/  FFMA.FTZ R26, R63, R26, 0.48089820146560668945 ;  /* 0x3ef6384a3f1a7423 */ /* 0x000fe2000001001a */
[--C-:B------:R-:W-:Y:S01]  /*3af0*/  IMAD R18, R14, -0x8, R19.reuse ;  /* 0xfffffff80e127824 */ /* 0x100fe200078e0213 */
[----:B------:R-:W-:Y:S01]  /*3b00*/  LOP3.LUT R20, R2, 0x1f0, RZ, 0xc0, !PT ;  /* 0x000001f002147812 */ /* 0x000fe200078ec0ff */
[----:B------:R-:W-:Y:S01]  /*3b10*/  FMUL R31, R22, R31 ;  /* 0x0000001f161f7220 */ /* 0x000fe20000400000 */
[C---:B------:R-:W-:Y:S01]  /*3b20*/  FMUL R104, R23.reuse, R104 ;  /* 0x0000006817687220 */ /* 0x040fe20000400000 */
[C---:B------:R-:W-:Y:S01]  /*3b30*/  FMUL R105, R23.reuse, R105 ;  /* 0x0000006917697220 */ /* 0x040fe20000400000 */
[C---:B------:R-:W-:Y:S01]  /*3b40*/  FMUL R24, R23.reuse, R24 ;  /* 0x0000001817187220 */ /* 0x040fe20000400000 */
[----:B------:R-:W-:Y:S01]  /*3b50*/  FFMA.FTZ R41, R30, R41, -0.24046532809734344482 ;  /* 0xbe763c8b1e297423 */ /* 0x000fe20000010029 */
[----:B------:R-:W-:Y:S01]  /*3b60*/  FMUL R25, R23, R25 ;  /* 0x0000001917197220 */ /* 0x000fe20000400000 */
[----:B------:R-:W-:-:S02]  /*3b70*/  IMAD R19, R15, 0x200, R19 ;  /* 0x000002000f137824 */ /* 0x000fc400078e0213 */
[----:B------:R-:W-:Y:S01]  /*3b80*/  FMUL R95, R23, R60 ;  /* 0x0000003c175f7220 */ /* 0x000fe20000400000 */
[----:B------:R-:W-:Y:S01]  /*3b90*/  FFMA.FTZ R60, R63, R26, -0.72134751081466674805 ;  /* 0xbf38aa3b3f3c7423 */ /* 0x000fe2000001001a */
[----:B------:R-:W-:Y:S01]  /*3ba0*/  FSEL R57, R8, R57, P1 ;  /* 0x0000003908397208 */ /* 0x000fe20000800000 */
[----:B------:R-:W-:Y:S01]  /*3bb0*/  FFMA.FTZ R41, R30, R41, 0.28857114911079406738 ;  /* 0x3e93bf991e297423 */ /* 0x000fe20000010029 */
[----:B------:R-:W-:Y:S01]  /*3bc0*/  F2FP.BF16.F32.PACK_AB R26, R58, R27 ;  /* 0x0000001b3a1a723e */ /* 0x000fe200000010ff */
[----:B------:R-:W-:Y:S01]  /*3bd0*/  FMUL R5, R72, 0.25 ;  /* 0x3e80000048057820 */ /* 0x000fe20000400000 */
[----:B------:R-:W-:Y:S01]  /*3be0*/  FMUL R7, R56, 0.25 ;  /* 0x3e80000038077820 */ /* 0x000fe20000400000 */
[----:B------:R-:W-:Y:S01]  /*3bf0*/  FMUL R99, R52, 0.25 ;  /* 0x3e80000034637820 */ /* 0x000fe20000400000 */
[----:B------:R-:W-:Y:S01]  /*3c00*/  FMUL R8, R45, 0.25 ;  /* 0x3e8000002d087820 */ /* 0x000fe20000400000 */
[----:B------:R-:W-:Y:S01]  /*3c10*/  FMUL R9, R40, 0.25 ;  /* 0x3e80000028097820 */ /* 0x000fe20000400000 */
[----:B------:R-:W-:Y:S01]  /*3c20*/  FMUL R10, R37, 0.25 ;  /* 0x3e800000250a7820 */ /* 0x000fe20000400000 */
[----:B------:R-:W-:Y:S01]  /*3c30*/  FMUL R11, R36, 0.25 ;  /* 0x3e800000240b7820 */ /* 0x000fe20000400000 */
[----:B------:R-:W-:Y:S01]  /*3c40*/  FMUL R103, R32, 0.25 ;  /* 0x3e80000020677820 */ /* 0x000fe20000400000 */
[----:B------:R-:W-:Y:S01]  /*3c50*/  IMAD R19, R20, 0x8, R19 ;  /* 0x0000000814137824 */ /* 0x000fe200078e0213 */
[----:B------:R-:W-:Y:S01]  /*3c60*/  F2FP.BF16.F32.PACK_AB R24, R105, R24 ;  /* 0x000000186918723e */ /* 0x000fe200000010ff */
[----:B------:R-:W-:Y:S01]  /*3c70*/  FFMA.FTZ R41, R30, R41, -0.36067417263984680176 ;  /* 0xbeb8aa491e297423 */ /* 0x000fe20000010029 */
[----:B------:R-:W-:Y:S01]  /*3c80*/  F2FP.BF16.F32.PACK_AB R25, R104, R25 ;  /* 0x000000196819723e */ /* 0x000fe200000010ff */
[----:B------:R-:W-:Y:S01]  /*3c90*/  IMAD.SHL.U32 R17, R2, 0x4, RZ ;  /* 0x0000000402117824 */ /* 0x000fe200078e00ff */
[----:B------:R-:W-:Y:S01]  /*3ca0*/  F2FP.BF16.F32.PACK_AB R27, R31, R62 ;  /* 0x0000003e1f1b723e */ /* 0x000fe200000010ff */
[----:B------:R-:W-:Y:S01]  /*3cb0*/  FFMA.FTZ R41, R30, R41, 0.48089820146560668945 ;  /* 0x3ef6384a1e297423 */ /* 0x000fe20000010029 */
[----:B------:R-:W-:Y:S01]  /*3cc0*/  FSEL R72, R5, R72, P1 ;  /* 0x0000004805487208 */ /* 0x000fe20000800000 */
[----:B------:R-:W-:Y:S01]  /*3cd0*/  @!P2 FMUL R94, R94, 16777216 ;  /* 0x4b8000005e5ea820 */ /* 0x000fe20000400000 */
[----:B------:R-:W-:Y:S01]  /*3ce0*/  FSEL R56, R7, R56, P1 ;  /* 0x0000003807387208 */ /* 0x000fe20000800000 */
[----:B------:R-:W-:Y:S01]  /*3cf0*/  STSM.16.M88.4 [R19], R24 ;  /* 0x0000001813007844 */ /* 0x000fe20000000200 */
[----:B------:R-:W-:Y:S01]  /*3d00*/  FSEL R99, R99, R52, P1 ;  /* 0x0000003463637208 */ /* 0x000fe20000800000 */
[----:B------:R-:W-:Y:S01]  /*3d10*/  @!P2 FMUL R85, R85, 16777216 ;  /* 0x4b8000005555a820 */ /* 0x000fe20000400000 */
        /* <DEDUP_REMOVED lines=26> */
[----:B------:R-:W-:Y:S01]  /*3ec0*/  FFMA.FTZ R41, R30, R41, -0.72134751081466674805 ;  /* 0xbf38aa3b1e297423 */ /* 0x000fe20000010029 */
[----:B------:R-:W-:Y:S01]  /*3ed0*/  ISETP.GE.U32.AND P1, PT, R28, 0x7f800000, PT ;  /* 0x7f8000001c00780c */ /* 0x000fe20003f26070 */
[----:B------:R-:W-:Y:S01]  /*3ee0*/  @!P4 FMUL R67, R67, 16777216 ;  /* 0x4b8000004343c820 */ /* 0x000fe20000400000 */
[----:B------:R-:W-:Y:S01]  /*3ef0*/  ISETP.GE.U32.AND P2, PT, R29, 0x7f800000, PT ;  /* 0x7f8000001d00780c */ /* 0x000fe20003f46070 */
[----:B------:R-:W-:Y:S01]  /*3f00*/  FMUL R60, R63, R60 ;  /* 0x0000003c3f3c7220 */ /* 0x000fe20000400000 */
[----:B------:R-:W-:Y:S01]  /*3f10*/  LOP3.LUT R17, R17, 0x3c0, RZ, 0xc0, !PT ;  /* 0x000003c011117812 */ /* 0x000fe200078ec0ff */
[----:B------:R-:W-:Y:S01]  /*3f20*/  FMUL R41, R30, R41 ;  /* 0x000000291e297220 */ /* 0x000fe20000400000 */
[----:B------:R-:W-:Y:S01]  /*3f30*/  I2FP.F32.S32 R32, R49 ;  /* 0x0000003100207245 */ /* 0x000fe20000201400 */
[----:B------:R-:W-:Y:S01]  /*3f40*/  @!P4 FMUL R71, R71, 16777216 ;  /* 0x4b8000004747c820 */ /* 0x000fe20000400000 */
[----:B------:R-:W-:Y:S01]  /*3f50*/  FSEL R21, RZ, -23, P3 ;  /* 0xc1b80000ff157808 */ /* 0x000fe20001800000 */
[----:B------:R-:W-:-:S02]  /*3f60*/  IMAD.IADD R52, R17, 0x1, R18 ;  /* 0x0000000111347824 */ /* 0x000fc400078e0212 */
[----:B------:R-:W-:Y:S01]  /*3f70*/  FMUL R77, R22, R67 ;  /* 0x00000043164d7220 */ /* 0x000fe20000400000 */
[----:B------:R-:W-:Y:S01]  /*3f80*/  FMUL R60, R63, R60 ;  /* 0x0000003c3f3c7220 */ /* 0x000fe20000400000 */
[----:B------:R-:W-:Y:S01]  /*3f90*/  FMUL R41, R30, R41 ;  /* 0x000000291e297220 */ /* 0x000fe20000400000 */
[----:B------:R-:W-:Y:S01]  /*3fa0*/  IMAD.SHL.U32 R67, R2, 0x10, RZ ;  /* 0x0000001002437824 */ /* 0x000fe200078e00ff */
[----:B------:R-:W-:Y:S01]  /*3fb0*/  LEA.HI R15, R15, R52, RZ, 0x1f ;  /* 0x000000340f0f7211 */ /* 0x000fe200078ff8ff */
[----:B------:R-:W-:Y:S01]  /*3fc0*/  FMUL R89, R54, 0.25 ;  /* 0x3e80000036597820 */ /* 0x000fe20000400000 */
[----:B------:R-:W-:Y:S01]  /*3fd0*/  FMUL R90, R51, 0.25 ;  /* 0x3e800000335a7820 */ /* 0x000fe20000400000 */
[----:B------:R-:W-:Y:S01]  /*3fe0*/  FFMA.FTZ R33, R32, 1.1920928955078125e-07, R33 ;  /* 0x3400000020217823 */ /* 0x000fe20000010021 */
[----:B------:R-:W-:Y:S01]  /*3ff0*/  FMUL R52, R22, R71 ;  /* 0x0000004716347220 */ /* 0x000fe20000400000 */
[----:B------:R-:W-:Y:S01]  /*4000*/  FFMA.FTZ R62, R63, 1.4426950216293334961, R60 ;  /* 0x3fb8aa3b3f3e7823 */ /* 0x000fe2000001003c */
[----:B------:R-:W-:Y:S01]  /*4010*/  FFMA.FTZ R41, R30, 1.4426950216293334961, R41 ;  /* 0x3fb8aa3b1e297823 */ /* 0x000fe20000010029 */
[----:B------:R-:W-:Y:S01]  /*4020*/  FFMA.FTZ R32, R50, 1.1920928955078125e-07, R21 ;  /* 0x3400000032207823 */ /* 0x000fe20000010015 */
[----:B------:R-:W-:Y:S01]  /*4030*/  FMUL R71, R23, R85 ;  /* 0x0000005517477220 */ /* 0x000fe20000400000 */
[----:B------:R-:W-:-:S02]  /*4040*/  @P1 IMAD.MOV.U32 R31, RZ, RZ, 0x7f800000 ;  /* 0x7f800000ff1f1424 */ /* 0x000fc400078e00ff */
[----:B------:R-:W-:Y:S01]  /*4050*/  FMUL R85, R23, R72 ;  /* 0x0000004817557220 */ /* 0x000fe20000400000 */
[----:B------:R-:W-:Y:S01]  /*4060*/  @P2 IMAD.MOV.U32 R30, RZ, RZ, 0x7f800000 ;  /* 0x7f800000ff1e2424 */ /* 0x000fe200078e00ff */
[----:B------:R-:W-:Y:S01]  /*4070*/  LOP3.LUT R67, R67, 0x1ff0, RZ, 0xc0, !PT ;  /* 0x00001ff043437812 */ /* 0x000fe200078ec0ff */
[----:B------:R-:W-:Y:S01]  /*4080*/  BAR.SYNC.DEFER_BLOCKING 0x0 ;  /* 0x0000000000007b1d */ /* 0x000fe20000010000 */
[----:B------:R-:W-:Y:S01]  /*4090*/  FMUL R72, R23, R61 ;  /* 0x0000003d17487220 */ /* 0x000fe20000400000 */
[----:B------:R-:W-:Y:S01]  /*40a0*/  FADD R61, R33, R62 ;  /* 0x0000003e213d7221 */ /* 0x000fe20000000000 */
[----:B------:R-:W-:Y:S01]  /*40b0*/  FSEL R89, R89, R54, P0 ;  /* 0x0000003659597208 */ /* 0x000fe20000000000 */
[----:B------:R-:W-:Y:S01]  /*40c0*/  FADD R63, R32, R41 ;  /* 0x00000029203f7221 */ /* 0x000fe20000000000 */
[----:B------:R-:W-:Y:S01]  /*40d0*/  FSEL R90, R90, R51, P0 ;  /* 0x000000335a5a7208 */ /* 0x000fe20000000000 */
[C---:B------:R-:W-:Y:S01]  /*40e0*/  @P1 FFMA.FTZ R61, R28.reuse, R31, +INF ;  /* 0x7f8000001c3d1423 */ /* 0x040fe2000001001f */
[----:B------:R-:W-:Y:S01]  /*40f0*/  FSETP.NEU.AND P0, PT, R28, RZ, PT ;  /* 0x000000ff1c00720b */ /* 0x000fe20003f0d000 */
[C---:B------:R-:W-:Y:S01]  /*4100*/  @P2 FFMA.FTZ R63, R29.reuse, R30, +INF ;  /* 0x7f8000001d3f2423 */ /* 0x040fe2000001001e */
[----:B------:R-:W-:Y:S01]  /*4110*/  FSETP.NEU.AND P1, PT, R29, RZ, PT ;  /* 0x000000ff1d00720b */ /* 0x000fe20003f2d000 */
[----:B------:R-:W-:Y:S01]  /*4120*/  @!P4 FMUL R39, R39, 16777216 ;  /* 0x4b8000002727c820 */ /* 0x000fe20000400000 */
[----:B------:R-:W-:Y:S01]  /*4130*/  @!P4 FMUL R38, R38, 16777216 ;  /* 0x4b8000002626c820 */ /* 0x000fe20000400000 */
[----:B------:R-:W-:Y:S01]  /*4140*/  @!P4 FMUL R35, R35, 16777216 ;  /* 0x4b8000002323c820 */ /* 0x000fe20000400000 */
[----:B------:R-:W-:Y:S01]  /*4150*/  @!P4 FMUL R34, R34, 16777216 ;  /* 0x4b8000002222c820 */ /* 0x000fe20000400000 */
[C---:B------:R-:W-:Y:S01]  /*4160*/  FMUL R39, R22.reuse, R39 ;  /* 0x0000002716277220 */ /* 0x040fe20000400000 */
[C---:B------:R-:W-:Y:S01]  /*4170*/  FMUL R38, R22.reuse, R38 ;  /* 0x0000002616267220 */ /* 0x040fe20000400000 */
[C---:B------:R-:W-:Y:S01]  /*4180*/  FMUL R35, R22.reuse, R35 ;  /* 0x0000002316237220 */ /* 0x040fe20000400000 */
[----:B------:R-:W-:Y:S01]  /*4190*/  FMUL R34, R22, R34 ;  /* 0x0000002216227220 */ /* 0x000fe20000400000 */
[C---:B------:R-:W-:Y:S01]  /*41a0*/  FMUL R37, R23.reuse, R37 ;  /* 0x0000002517257220 */ /* 0x040fe20000400000 */
[C---:B------:R-:W-:Y:S01]  /*41b0*/  FMUL R36, R23.reuse, R36 ;  /* 0x0000002417247220 */ /* 0x040fe20000400000 */
[C---:B------:R-:W-:Y:S01]  /*41c0*/  FMUL R102, R23.reuse, R102 ;  /* 0x0000006617667220 */ /* 0x040fe20000400000 */
[----:B------:R-:W-:Y:S01]  /*41d0*/  FMUL R103, R23, R103 ;  /* 0x0000006717677220 */ /* 0x000fe20000400000 */
[----:B------:R-:W-:Y:S01]  /*41e0*/  F2FP.BF16.F32.PACK_AB R38, R38, R34 ;  /* 0x000000222626723e */ /* 0x000fe200000010ff */
[----:B------:R-:W-:Y:S01]  /*41f0*/  @!P4 FMUL R47, R47, 16777216 ;  /* 0x4b8000002f2fc820 */ /* 0x000fe20000400000 */
[----:B------:R-:W0:Y:S01]  /*4200*/  LDS.128 R28, [R67+UR20] ;  /* 0x00000014431c7984 */ /* 0x000e220008000c00 */
[----:B------:R-:W-:Y:S01]  /*4210*/  F2FP.BF16.F32.PACK_AB R37, R37, R102 ;  /* 0x000000662525723e */ /* 0x000fe200000010ff */
[----:B------:R-:W-:Y:S01]  /*4220*/  @!P4 FMUL R46, R46, 16777216 ;  /* 0x4b8000002e2ec820 */ /* 0x000fe20000400000 */
[----:B------:R-:W-:Y:S01]  /*4230*/  F2FP.BF16.F32.PACK_AB R36, R36, R103 ;  /* 0x000000672424723e */ /* 0x000fe200000010ff */
[----:B------:R-:W-:Y:S01]  /*4240*/  @!P4 FMUL R43, R43, 16777216 ;  /* 0x4b8000002b2bc820 */ /* 0x000fe20000400000 */
[----:B------:R-:W-:Y:S01]  /*4250*/  F2FP.BF16.F32.PACK_AB R39, R39, R35 ;  /* 0x000000232727723e */ /* 0x000fe200000010ff */
[----:B------:R-:W-:Y:S01]  /*4260*/  BAR.SYNC.DEFER_BLOCKING 0x0 ;  /* 0x0000000000007b1d */ /* 0x000fe20000010000 */
[----:B------:R-:W-:Y:S01]  /*4270*/  @!P4 FMUL R42, R42, 16777216 ;  /* 0x4b8000002a2ac820 */ /* 0x000fe20000400000 */
[C---:B------:R-:W-:Y:S01]  /*4280*/  FMUL R47, R22.reuse, R47 ;  /* 0x0000002f162f7220 */ /* 0x040fe20000400000 */
[C---:B------:R-:W-:Y:S01]  /*4290*/  FMUL R46, R22.reuse, R46 ;  /* 0x0000002e162e7220 */ /* 0x040fe20000400000 */
[C---:B------:R-:W-:Y:S01]  /*42a0*/  FMUL R43, R22.reuse, R43 ;  /* 0x0000002b162b7220 */ /* 0x040fe20000400000 */
[----:B------:R-:W-:Y:S01]  /*42b0*/  FMUL R42, R22, R42 ;  /* 0x0000002a162a7220 */ /* 0x000fe20000400000 */
[C---:B------:R-:W-:Y:S01]  /*42c0*/  FMUL R45, R23.reuse, R45 ;  /* 0x0000002d172d7220 */ /* 0x040fe20000400000 */
[----:B------:R-:W-:Y:S01]  /*42d0*/  FMUL R40, R23, R40 ;  /* 0x0000002817287220 */ /* 0x000fe20000400000 */
[----:B------:R-:W-:Y:S01]  /*42e0*/  @!P4 FMUL R88, R88, 16777216 ;  /* 0x4b8000005858c820 */ /* 0x000fe20000400000 */
[----:B------:R-:W-:Y:S01]  /*42f0*/  F2FP.BF16.F32.PACK_AB R35, R47, R43 ;  /* 0x0000002b2f23723e */ /* 0x000fe200000010ff */
[----:B------:R-:W-:Y:S01]  /*4300*/  @!P4 FMUL R89, R89, 16777216 ;  /* 0x4b8000005959c820 */ /* 0x000fe20000400000 */
[----:B------:R-:W-:Y:S01]  /*4310*/  F2FP.BF16.F32.PACK_AB R33, R45, R44 ;  /* 0x0000002c2d21723e */ /* 0x000fe200000010ff */
[----:B------:R-:W-:Y:S01]  /*4320*/  @!P4 FMUL R90, R90, 16777216 ;  /* 0x4b8000005a5ac820 */ /* 0x000fe20000400000 */
[----:B------:R-:W-:Y:S01]  /*4330*/  F2FP.BF16.F32.PACK_AB R32, R93, R40 ;  /* 0x000000285d20723e */ /* 0x000fe200000010ff */
[----:B------:R-:W-:Y:S01]  /*4340*/  @!P4 FMUL R91, R91, 16777216 ;  /* 0x4b8000005b5bc820 */ /* 0x000fe20000400000 */
[----:B------:R-:W-:Y:S01]  /*4350*/  F2FP.BF16.F32.PACK_AB R34, R46, R42 ;  /* 0x0000002a2e22723e */ /* 0x000fe200000010ff */
[C---:B------:R-:W-:Y:S01]  /*4360*/  FMUL R107, R23.reuse, R98 ;  /* 0x00000062176b7220 */ /* 0x040fe20000400000 */
[C---:B------:R-:W-:Y:S01]  /*4370*/  FMUL R88, R22.reuse, R88 ;  /* 0x0000005816587220 */ /* 0x040fe20000400000 */
[C---:B------:R-:W-:Y:S01]  /*4380*/  FMUL R89, R22.reuse, R89 ;  /* 0x0000005916597220 */ /* 0x040fe20000400000 */
[C---:B------:R-:W-:Y:S01]  /*4390*/  FMUL R90, R22.reuse, R90 ;  /* 0x0000005a165a7220 */ /* 0x040fe20000400000 */
[----:B------:R-:W-:Y:S01]  /*43a0*/  FMUL R91, R22, R91 ;  /* 0x0000005b165b7220 */ /* 0x000fe20000400000 */
[C---:B------:R-:W-:Y:S01]  /*43b0*/  FMUL R99, R23.reuse, R99 ;  /* 0x0000006317637220 */ /* 0x040fe20000400000 */
[C---:B------:R-:W-:Y:S01]  /*43c0*/  FMUL R100, R23.reuse, R100 ;  /* 0x0000006417647220 */ /* 0x040fe20000400000 */
[----:B------:R-:W-:Y:S01]  /*43d0*/  FMUL R98, R23, R101 ;  /* 0x0000006517627220 */ /* 0x000fe20000400000 */
[----:B------:R-:W-:Y:S01]  /*43e0*/  STSM.16.M88.4 [R19], R36 ;  /* 0x0000002413007844 */ /* 0x000fe20000000200 */
[----:B------:R-:W-:Y:S01]  /*43f0*/  F2FP.BF16.F32.PACK_AB R46, R89, R91 ;  /* 0x0000005b592e723e */ /* 0x000fe200000010ff */
[----:B------:R-:W-:Y:S01]  /*4400*/  @!P4 FMUL R74, R74, 16777216 ;  /* 0x4b8000004a4ac820 */ /* 0x000fe20000400000 */
[----:B------:R-:W-:Y:S01]  /*4410*/  F2FP.BF16.F32.PACK_AB R45, R107, R100 ;  /* 0x000000646b2d723e */ /* 0x000fe200000010ff */
[----:B------:R-:W-:Y:S01]  /*4420*/  BAR.SYNC.DEFER_BLOCKING 0x0 ;  /* 0x0000000000007b1d */ /* 0x000fe20000010000 */
[----:B------:R-:W-:Y:S01]  /*4430*/  F2FP.BF16.F32.PACK_AB R44, R99, R98 ;  /* 0x00000062632c723e */ /* 0x000fe200000010ff */
[----:B------:R-:W-:Y:S01]  /*4440*/  FMUL R76, R22, R74 ;  /* 0x0000004a164c7220 */ /* 0x000fe20000400000 */
[----:B------:R-:W-:Y:S01]  /*4450*/  F2FP.BF16.F32.PACK_AB R47, R88, R90 ;  /* 0x0000005a582f723e */ /* 0x000fe200000010ff */
[C---:B------:R-:W-:Y:S01]  /*4460*/  FMUL R74, R23.reuse, R84 ;  /* 0x00000054174a7220 */ /* 0x040fe20000400000 */
[C---:B------:R-:W-:Y:S01]  /*4470*/  FMUL R84, R23.reuse, R73 ;  /* 0x0000004917547220 */ /* 0x040fe20000400000 */
[C---:B------:R-:W-:Y:S01]  /*4480*/  FMUL R73, R23.reuse, R57 ;  /* 0x0000003917497220 */ /* 0x040fe20000400000 */
[----:B------:R-:W-:Y:S01]  /*4490*/  FMUL R106, R23, R56 ;  /* 0x00000038176a7220 */ /* 0x000fe20000400000 */
[----:B------:R-:W1:Y:S01]  /*44a0*/  LDC R5, c[0x0][0x278] ;  /* 0x00009e00ff057b82 */ /* 0x000e620000000800 */
[----:B------:R-:W-:Y:S01]  /*44b0*/  @!P4 FMUL R87, R87, 16777216 ;  /* 0x4b8000005757c820 */ /* 0x000fe20000400000 */
[----:B------:R-:W-:Y:S01]  /*44c0*/  @!P4 FMUL R86, R86, 16777216 ;  /* 0x4b8000005656c820 */ /* 0x000fe20000400000 */
[----:B------:R-:W-:Y:S01]  /*44d0*/  @!P4 FMUL R78, R78, 16777216 ;  /* 0x4b8000004e4ec820 */ /* 0x000fe20000400000 */
[----:B------:R-:W-:Y:S01]  /*44e0*/  @!P4 FMUL R66, R66, 16777216 ;  /* 0x4b8000004242c820 */ /* 0x000fe20000400000 */
[C---:B------:R-:W-:Y:S01]  /*44f0*/  FMUL R51, R22.reuse, R87 ;  /* 0x0000005716337220 */ /* 0x040fe20000400000 */
[C---:B------:R-:W-:Y:S01]  /*4500*/  FMUL R50, R22.reuse, R86 ;  /* 0x0000005616327220 */ /* 0x040fe20000400000 */
[C---:B------:R-:W-:Y:S01]  /*4510*/  FMUL R54, R22.reuse, R78 ;  /* 0x0000004e16367220 */ /* 0x040fe20000400000 */
[C---:B------:R-:W-:Y:S01]  /*4520*/  FMUL R78, R22.reuse, R66 ;  /* 0x00000042164e7220 */ /* 0x040fe20000400000 */
[C---:B------:R-:W-:Y:S01]  /*4530*/  FMUL R97, R23.reuse, R97 ;  /* 0x0000006117617220 */ /* 0x040fe20000400000 */
[C---:B------:R-:W-:Y:S01]  /*4540*/  FMUL R86, R23.reuse, R68 ;  /* 0x0000004417567220 */ /* 0x040fe20000400000 */
[C---:B------:R-:W-:Y:S01]  /*4550*/  FMUL R87, R23.reuse, R65 ;  /* 0x0000004117577220 */ /* 0x040fe20000400000 */
[----:B------:R-:W-:Y:S01]  /*4560*/  FMUL R92, R23, R64 ;  /* 0x00000040175c7220 */ /* 0x000fe20000400000 */
[----:B------:R-:W-:Y:S01]  /*4570*/  @!P4 FMUL R75, R75, 16777216 ;  /* 0x4b8000004b4bc820 */ /* 0x000fe20000400000 */
[C---:B------:R-:W-:Y:S01]  /*4580*/  FMUL R49, R23.reuse, R94 ;  /* 0x0000005e17317220 */ /* 0x040fe20000400000 */
[----:B------:R-:W-:Y:S01]  /*4590*/  FMUL R96, R23, R96 ;  /* 0x0000006017607220 */ /* 0x000fe20000400000 */
[----:B------:R-:W-:Y:S01]  /*45a0*/  LDS.128 R24, [R67+UR20] ;  /* 0x0000001443187984 */ /* 0x000fe20008000c00 */
[----:B------:R-:W-:Y:S01]  /*45b0*/  FMUL R75, R22, R75 ;  /* 0x0000004b164b7220 */ /* 0x000fe20000400000 */
[----:B------:R-:W-:Y:S01]  /*45c0*/  ULDC.64 UR4, c[0x0][0x270] ;  /* 0x00009c0000047ab9 */ /* 0x000fe20000000a00 */
[----:B------:R-:W-:Y:S01]  /*45d0*/  F2FP.BF16.F32.PACK_AB R54, R54, R76 ;  /* 0x0000004c3636723e */ /* 0x000fe200000010ff */
[----:B------:R-:W-:Y:S01]  /*45e0*/  BAR.SYNC.DEFER_BLOCKING 0x0 ;  /* 0x0000000000007b1d */ /* 0x000fe20000010000 */
[----:B------:R-:W-:Y:S01]  /*45f0*/  UIMAD UR4, UR7, UR4, URZ ;  /* 0x00000004070472a4 */ /* 0x000fe2000f8e023f */
[----:B------:R-:W-:Y:S01]  /*4600*/  F2FP.BF16.F32.PACK_AB R55, R55, R75 ;  /* 0x0000004b3737723e */ /* 0x000fe200000010ff */
[----:B-1----:R-:W-:Y:S01]  /*4610*/  IMAD R6, R6, R5, RZ ;  /* 0x0000000506067224 */ /* 0x002fe200078e02ff */
[----:B------:R-:W-:-:S02]  /*4620*/  F2FP.BF16.F32.PACK_AB R48, R48, R74 ;  /* 0x0000004a3030723e */ /* 0x000fc400000010ff */
[----:B------:R-:W-:Y:S01]  /*4630*/  F2FP.BF16.F32.PACK_AB R49, R49, R71 ;  /* 0x000000473131723e */ /* 0x000fe200000010ff */
[----:B------:R-:W-:Y:S01]  /*4640*/  IMAD R7, R5, 0x2, R6 ;  /* 0x0000000205077824 */ /* 0x000fe200078e0206 */
[----:B------:R-:W-:Y:S02]  /*4650*/  F2FP.BF16.F32.PACK_AB R50, R50, R70 ;  /* 0x000000463232723e */ /* 0x000fe400000010ff */
[----:B------:R-:W-:Y:S01]  /*4660*/  F2FP.BF16.F32.PACK_AB R51, R51, R69 ;  /* 0x000000453333723e */ /* 0x000fe200000010ff */
[C---:B------:R-:W-:Y:S01]  /*4670*/  IMAD R8, R5.reuse, 0x2, R7 ;  /* 0x0000000205087824 */ /* 0x040fe200078e0207 */
[----:B0-----:R-:W-:Y:S02]  /*4680*/  PRMT R70, R28, 0x7632, R70 ;  /* 0x000076321c467816 */ /* 0x001fe40000000046 */
[----:B------:R-:W-:Y:S01]  /*4690*/  PRMT R74, R30, 0x7632, R74 ;  /* 0x000076321e4a7816 */ /* 0x000fe2000000004a */
[----:B------:R-:W-:Y:S01]  /*46a0*/  IMAD R9, R5, 0x2, R8 ;  /* 0x0000000205097824 */ /* 0x000fe200078e0208 */
[----:B------:R-:W-:-:S03]  /*46b0*/  FSEL R61, R61, -INF , P0 ;  /* 0xff8000003d3d7808 */ /* 0x000fc60000000000 */
[----:B------:R-:W-:Y:S02]  /*46c0*/  IMAD R10, R5, 0x2, R9 ;  /* 0x00000002050a7824 */ /* 0x000fe400078e0209 */
[----:B------:R-:W-:Y:S01]  /*46d0*/  FFMA R4, R61, 0.69314718246459960938, R4 ;  /* 0x3f3172183d047823 */ /* 0x000fe20000000004 */
[----:B------:R0:W-:Y:S01]  /*46e0*/  STSM.16.M88.4 [R19], R32 ;  /* 0x0000002013007844 */ /* 0x0001e20000000200 */
[C---:B------:R-:W-:Y:S01]  /*46f0*/  IMAD R11, R5.reuse, 0x2, R10 ;  /* 0x00000002050b7824 */ /* 0x040fe200078e020a */
[----:B------:R-:W-:Y:S03]  /*4700*/  BAR.SYNC.DEFER_BLOCKING 0x0 ;  /* 0x0000000000007b1d */ /* 0x000fe60000010000 */
[----:B------:R-:W-:-:S04]  /*4710*/  IMAD R12, R5, 0x2, R11 ;  /* 0x00000002050c7824 */ /* 0x000fc800078e020b */
[----:B------:R-:W-:-:S04]  /*4720*/  IMAD R13, R5, 0x2, R12 ;  /* 0x00000002050d7824 */ /* 0x000fc800078e020c */
[----:B------:R-:W-:Y:S01]  /*4730*/  IMAD R14, R5, 0x2, R13 ;  /* 0x00000002050e7824 */ /* 0x000fe200078e020d */
[----:B0-----:R-:W-:-:S03]  /*4740*/  F2FP.BF16.F32.PACK_AB R32, R95, R106 ;  /* 0x0000006a5f20723e */ /* 0x001fc600000010ff */
[C---:B------:R-:W-:Y:S01]  /*4750*/  IMAD R16, R5.reuse, 0x2, R14 ;  /* 0x0000000205107824 */ /* 0x040fe200078e020e */
[----:B------:R-:W-:Y:S02]  /*4760*/  F2FP.BF16.F32.PACK_AB R33, R72, R73 ;  /* 0x000000494821723e */ /* 0x000fe400000010ff */
[----:B------:R-:W-:Y:S01]  /*4770*/  F2FP.BF16.F32.PACK_AB R34, R80, R82 ;  /* 0x000000525022723e */ /* 0x000fe200000010ff */
[----:B------:R-:W-:Y:S01]  /*4780*/  IMAD R17, R5, 0x2, R16 ;  /* 0x0000000205117824 */ /* 0x000fe200078e0210 */
[----:B------:R-:W-:Y:S01]  /*4790*/  F2FP.BF16.F32.PACK_AB R35, R79, R81 ;  /* 0x000000514f23723e */ /* 0x000fe200000010ff */
[----:B------:R-:W0:Y:S01]  /*47a0*/  LDC.64 R72, c[0x0][0x228] ;  /* 0x00008a00ff487b82 */ /* 0x000e220000000a00 */
[----:B------:R-:W-:Y:S01]  /*47b0*/  IMAD R82, R0, UR5, RZ ;  /* 0x0000000500527c24 */ /* 0x000fe2000f8e02ff */
[----:B------:R-:W-:Y:S01]  /*47c0*/  USHF.L.U32 UR5, UR4, 0x1, URZ ;  /* 0x0000000104057899 */ /* 0x000fe2000800063f */
[C---:B------:R-:W-:Y:S01]  /*47d0*/  IMAD R18, R5.reuse, 0x2, R17 ;  /* 0x0000000205127824 */ /* 0x040fe200078e0211 */
[----:B------:R-:W1:Y:S03]  /*47e0*/  LDS.128 R40, [R67+UR20] ;  /* 0x0000001443287984 */ /* 0x000e660008000c00 */
[C---:B------:R-:W-:Y:S01]  /*47f0*/  IMAD R20, R5.reuse, 0x2, R18 ;  /* 0x0000000205147824 */ /* 0x040fe200078e0212 */
[----:B------:R-:W-:Y:S03]  /*4800*/  BAR.SYNC.DEFER_BLOCKING 0x0 ;  /* 0x0000000000007b1d */ /* 0x000fe60000010000 */
[----:B------:R-:W-:-:S04]  /*4810*/  IMAD R21, R5, 0x2, R20 ;  /* 0x0000000205157824 */ /* 0x000fc800078e0214 */
[----:B------:R-:W-:-:S04]  /*4820*/  IMAD R22, R5, 0x2, R21 ;  /* 0x0000000205167824 */ /* 0x000fc800078e0215 */
[----:B------:R-:W-:-:S04]  /*4830*/  IMAD R23, R5, 0x2, R22 ;  /* 0x0000000205177824 */ /* 0x000fc800078e0216 */
[----:B------:R-:W-:-:S04]  /*4840*/  IMAD R56, R5, 0x2, R23 ;  /* 0x0000000205387824 */ /* 0x000fc800078e0217 */
[----:B------:R-:W-:-:S04]  /*4850*/  IMAD R57, R5, 0x2, R56 ;  /* 0x0000000205397824 */ /* 0x000fc800078e0238 */
[C---:B------:R-:W-:Y:S01]  /*4860*/  IMAD R58, R5.reuse, 0x2, R57 ;  /* 0x00000002053a7824 */ /* 0x040fe200078e0239 */
[----:B------:R2:W-:Y:S03]  /*4870*/  STSM.16.M88.4 [R19], R44 ;  /* 0x0000002c13007844 */ /* 0x0005e60000000200 */
[C---:B------:R-:W-:Y:S01]  /*4880*/  IMAD R59, R5.reuse, 0x2, R58 ;  /* 0x00000002053b7824 */ /* 0x040fe200078e023a */
[----:B------:R-:W-:Y:S03]  /*4890*/  BAR.SYNC.DEFER_BLOCKING 0x0 ;  /* 0x0000000000007b1d */ /* 0x000fe60000010000 */
[----:B------:R-:W-:-:S04]  /*48a0*/  IMAD R60, R5, 0x2, R59 ;  /* 0x00000002053c7824 */ /* 0x000fc800078e023b */
[----:B------:R-:W-:Y:S01]  /*48b0*/  IMAD R62, R5, 0x2, R60 ;  /* 0x00000002053e7824 */ /* 0x000fe200078e023c */
[----:B-1----:R-:W-:-:S03]  /*48c0*/  PRMT R106, R40, 0x7632, R106 ;  /* 0x00007632286a7816 */ /* 0x002fc6000000006a */
[C---:B------:R-:W-:Y:S01]  /*48d0*/  IMAD R64, R5.reuse, 0x2, R62 ;  /* 0x0000000205407824 */ /* 0x040fe200078e023e */
[----:B------:R-:W-:Y:S02]  /*48e0*/  PRMT R104, R42, 0x7632, R104 ;  /* 0x000076322a687816 */ /* 0x000fe40000000068 */
[----:B--2---:R-:W-:Y:S01]  /*48f0*/  F2FP.BF16.F32.PACK_AB R44, R86, R92 ;  /* 0x0000005c562c723e */ /* 0x004fe200000010ff */
[----:B------:R-:W-:Y:S01]  /*4900*/  IMAD R65, R5, 0x2, R64 ;  /* 0x0000000205417824 */ /* 0x000fe200078e0240 */
[----:B------:R-:W-:Y:S02]  /*4910*/  F2FP.BF16.F32.PACK_AB R45, R97, R87 ;  /* 0x00000057612d723e */ /* 0x000fe400000010ff */
[----:B------:R-:W-:Y:S01]  /*4920*/  F2FP.BF16.F32.PACK_AB R46, R53, R78 ;  /* 0x0000004e352e723e */ /* 0x000fe200000010ff */
[----:B------:R-:W-:Y:S01]  /*4930*/  IMAD.SHL.U32 R53, R82, 0x2, RZ ;  /* 0x0000000252357824 */ /* 0x000fe200078e00ff */
[----:B------:R-:W-:Y:S01]  /*4940*/  F2FP.BF16.F32.PACK_AB R47, R52, R77 ;  /* 0x0000004d342f723e */ /* 0x000fe200000010ff */
[----:B------:R-:W-:Y:S01]  /*4950*/  IMAD R66, R5, 0x2, R65 ;  /* 0x0000000205427824 */ /* 0x000fe200078e0241 */
[----:B------:R-:W-:Y:S01]  /*4960*/  F2FP.BF16.F32.PACK_AB R52, R96, R85 ;  /* 0x000000556034723e */ /* 0x000fe200000010ff */
[----:B------:R-:W-:Y:S01]  /*4970*/  IMAD.HI R82, R82, 0x2, RZ ;  /* 0x0000000252527827 */ /* 0x000fe200078e02ff */
[----:B0-----:R-:W-:Y:S01]  /*4980*/  IADD3 R72, P2, P3, R53, UR5, R72 ;  /* 0x0000000535487c10 */ /* 0x001fe2000fb5e048 */
[----:B------:R-:W0:Y:S01]  /*4990*/  LDS.128 R36, [R67+UR20] ;  /* 0x0000001443247984 */ /* 0x000e220008000c00 */
[----:B------:R-:W-:Y:S01]  /*49a0*/  F2FP.BF16.F32.PACK_AB R53, R83, R84 ;  /* 0x000000545335723e */ /* 0x000fe200000010ff */
[----:B------:R-:W-:Y:S01]  /*49b0*/  IMAD R68, R5, 0x2, R66 ;  /* 0x0000000205447824 */ /* 0x000fe200078e0242 */
[----:B------:R-:W-:Y:S01]  /*49c0*/  UIMAD.WIDE UR4, UR4, 0x2, URZ ;  /* 0x00000002040478a5 */ /* 0x000fe2000f8e023f */
[----:B------:R-:W-:Y:S01]  /*49d0*/  BAR.SYNC.DEFER_BLOCKING 0x0 ;  /* 0x0000000000007b1d */ /* 0x000fe20000010000 */
[----:B------:R-:W-:Y:S01]  /*49e0*/  PRMT R105, R41, 0x7632, R105 ;  /* 0x0000763229697816 */ /* 0x000fe20000000069 */
[----:B------:R-:W-:Y:S01]  /*49f0*/  IMAD R93, R5, 0x2, R68 ;  /* 0x00000002055d7824 */ /* 0x000fe200078e0244 */
[----:B------:R-:W-:-:S02]  /*4a00*/  PRMT R103, R43, 0x7632, R103 ;  /* 0x000076322b677816 */ /* 0x000fc40000000067 */
[----:B------:R-:W-:Y:S01]  /*4a10*/  IADD3.X R73, R82, UR5, R73, P2, P3 ;  /* 0x0000000552497c10 */ /* 0x000fe200097e6449 */
[----:B------:R-:W-:Y:S01]  /*4a20*/  IMAD R94, R5, 0x2, R93 ;  /* 0x00000002055e7824 */ /* 0x000fe200078e025d */
[CC--:B------:R-:W-:Y:S01]  /*4a30*/  LEA R86, P2, R6.reuse, R72.reuse, 0x1 ;  /* 0x0000004806567211 */ /* 0x0c0fe200078408ff */
[----:B------:R-:W-:Y:S01]  /*4a40*/  ULDC UR4, c[0x0][0x27c] ;  /* 0x00009f0000047ab9 */ /* 0x000fe20000000800 */
[-C--:B------:R-:W-:Y:S01]  /*4a50*/  LEA R84, P3, R7, R72.reuse, 0x1 ;  /* 0x0000004807547211 */ /* 0x080fe200078608ff */
[C---:B------:R-:W-:Y:S01]  /*4a60*/  IMAD R98, R5.reuse, 0x2, R94 ;  /* 0x0000000205627824 */ /* 0x040fe200078e025e */
[-C--:B------:R-:W-:Y:S01]  /*4a70*/  LEA.HI.X.SX32 R87, R6, R73.reuse, 0x1, P2 ;  /* 0x0000004906577211 */ /* 0x080fe200010f0eff */
[----:B------:R-:W-:Y:S01]  /*4a80*/  UIMAD UR4, UR7, UR4, URZ ;  /* 0x00000004070472a4 */ /* 0x000fe2000f8e023f */
[C---:B------:R-:W-:Y:S01]  /*4a90*/  LEA R82, P4, R8.reuse, R72, 0x1 ;  /* 0x0000004808527211 */ /* 0x040fe200078808ff */
[----:B------:R-:W-:Y:S01]  /*4aa0*/  IMAD R88, R5, 0x2, R98 ;  /* 0x0000000205587824 */ /* 0x000fe200078e0262 */
[-C--:B------:R-:W-:Y:S01]  /*4ab0*/  LEA.HI.X.SX32 R85, R7, R73.reuse, 0x1, P3 ;  /* 0x0000004907557211 */ /* 0x080fe200018f0eff */
[----:B------:R-:W-:Y:S01]  /*4ac0*/  USHF.L.U32 UR6, UR4, 0x2, URZ ;  /* 0x0000000204067899 */ /* 0x000fe2000800063f */
[----:B------:R-:W-:Y:S01]  /*4ad0*/  LEA.HI.X.SX32 R83, R8, R73, 0x1, P4 ;  /* 0x0000004908537211 */ /* 0x000fe200020f0eff */
[----:B------:R-:W-:Y:S01]  /*4ae0*/  IMAD R89, R5, 0x2, R88 ;  /* 0x0000000205597824 */ /* 0x000fe200078e0258 */
[----:B------:R-:W-:-:S03]  /*4af0*/  UIMAD.WIDE UR4, UR4, 0x4, URZ ;  /* 0x00000004040478a5 */ /* 0x000fc6000f8e023f */
[C---:B------:R-:W-:Y:S01]  /*4b00*/  IMAD R79, R5.reuse, 0x2, R89 ;  /* 0x00000002054f7824 */ /* 0x040fe200078e0259 */
[----:B------:R-:W-:Y:S03]  /*4b10*/  STSM.16.M88.4 [R19], R32 ;  /* 0x0000002013007844 */ /* 0x000fe60000000200 */
        /* <DEDUP_REMOVED lines=8> */
[----:B------:R-:W1:Y:S03]  /*4ba0*/  LDS.128 R32, [R67+UR20] ;  /* 0x0000001443207984 */ /* 0x000e660008000c00 */
[C---:B------:R-:W-:Y:S01]  /*4bb0*/  IMAD R69, R5.reuse, 0x2, R71 ;  /* 0x0000000205457824 */ /* 0x040fe200078e0247 */
[----:B------:R-:W-:Y:S03]  /*4bc0*/  BAR.SYNC.DEFER_BLOCKING 0x0 ;  /* 0x0000000000007b1d */ /* 0x000fe60000010000 */
[----:B------:R-:W-:-:S04]  /*4bd0*/  IMAD R6, R5, 0x2, R69 ;  /* 0x0000000205067824 */ /* 0x000fc800078e0245 */
[----:B------:R-:W-:-:S04]  /*4be0*/  IMAD R8, R5, 0x2, R6 ;  /* 0x0000000205087824 */ /* 0x000fc800078e0206 */
[----:B------:R-:W-:Y:S01]  /*4bf0*/  IMAD R7, R5, 0x2, R8 ;  /* 0x0000000205077824 */ /* 0x000fe200078e0208 */
[----:B------:R-:W-:Y:S01]  /*4c00*/  STSM.16.M88.4 [R19], R44 ;  /* 0x0000002c13007844 */ /* 0x000fe20000000200 */
[----:B------:R-:W-:Y:S06]  /*4c10*/  BAR.SYNC.DEFER_BLOCKING 0x0 ;  /* 0x0000000000007b1d */ /* 0x000fec0000010000 */
[----:B------:R-:W2:Y:S02]  /*4c20*/  LDS.128 R44, [R67+UR20] ;  /* 0x00000014432c7984 */ /* 0x000ea40008000c00 */
[----:B------:R-:W-:Y:S06]  /*4c30*/  BAR.SYNC.DEFER_BLOCKING 0x0 ;  /* 0x0000000000007b1d */ /* 0x000fec0000010000 */
[----:B------:R-:W-:Y:S02]  /*4c40*/  STSM.16.M88.4 [R19], R52 ;  /* 0x0000003413007844 */ /* 0x000fe40000000200 */
[----:B------:R-:W-:Y:S06]  /*4c50*/  BAR.SYNC.DEFER_BLOCKING 0x0 ;  /* 0x0000000000007b1d */ /* 0x000fec0000010000 */
[----:B------:R-:W3:Y:S02]  /*4c60*/  LDS.128 R52, [R67+UR20] ;  /* 0x0000001443347984 */ /* 0x000ee40008000c00 */
[----:B------:R-:W-:Y:S06]  /*4c70*/  BAR.SYNC.DEFER_BLOCKING 0x0 ;  /* 0x0000000000007b1d */ /* 0x000fec0000010000 */
[----:B------:R4:W-:Y:S02]  /*4c80*/  STSM.16.M88.4 [R19], R48 ;  /* 0x0000003013007844 */ /* 0x0009e40000000200 */
[----:B------:R-:W-:Y:S01]  /*4c90*/  BAR.SYNC.DEFER_BLOCKING 0x0 ;  /* 0x0000000000007b1d */ /* 0x000fe20000010000 */
[----:B----4-:R-:W-:Y:S01]  /*4ca0*/  PRMT R51, R29, 0x7632, R51 ;  /* 0x000076321d337816 */ /* 0x010fe20000000033 */
[----:B------:R-:W-:Y:S01]  /*4cb0*/  IMAD R19, R5, 0x2, R7 ;  /* 0x0000000205137824 */ /* 0x000fe200078e0207 */
[----:B------:R-:W-:-:S04]  /*4cc0*/  LEA R48, P3, R10, R72, 0x1 ;  /* 0x000000480a307211 */ /* 0x000fc800078608ff */
[----:B------:R-:W-:Y:S01]  /*4cd0*/  LEA.HI.X.SX32 R49, R10, R73, 0x1, P3 ;  /* 0x000000490a317211 */ /* 0x000fe200018f0eff */
[----:B------:R4:W-:Y:S04]  /*4ce0*/  STG.E.U16 desc[UR22][R86.64], R28 ;  /* 0x0000001c56007986 */ /* 0x0009e8000c101516 */
[----:B------:R5:W-:Y:S04]  /*4cf0*/  STG.E.U16 desc[UR22][R84.64], R29 ;  /* 0x0000001d54007986 */ /* 0x000be8000c101516 */
[----:B------:R0:W-:Y:S01]  /*4d00*/  STG.E.U16 desc[UR22][R82.64], R30 ;  /* 0x0000001e52007986 */ /* 0x0001e2000c101516 */
[----:B----4-:R-:W-:-:S04]  /*4d10*/  LEA R28, P2, R9, R72, 0x1 ;  /* 0x00000048091c7211 */ /* 0x010fc800078408ff */
[----:B-----5:R-:W-:Y:S01]  /*4d20*/  LEA.HI.X.SX32 R29, R9, R73, 0x1, P2 ;  /* 0x00000049091d7211 */ /* 0x020fe200010f0eff */
[----:B------:R-:W-:Y:S01]  /*4d30*/  IMAD R9, R5, 0x2, R19 ;  /* 0x0000000205097824 */ /* 0x000fe200078e0213 */
[----:B0-----:R-:W-:-:S03]  /*4d40*/  LEA R30, P2, R11, R72, 0x1 ;  /* 0x000000480b1e7211 */ /* 0x001fc600078408ff */
[----:B------:R0:W-:Y:S01]  /*4d50*/  STG.E.U16 desc[UR22][R28.64], R31 ;  /* 0x0000001f1c007986 */ /* 0x0001e2000c101516 */
[----:B------:R-:W-:Y:S01]  /*4d60*/  PRMT R83, R31, 0x7632, R83 ;  /* 0x000076321f537816 */ /* 0x000fe20000000053 */
[----:B------:R-:W-:Y:S02]  /*4d70*/  IMAD R10, R5, 0x2, R9 ;  /* 0x00000002050a7824 */ /* 0x000fe400078e0209 */
[----:B------:R4:W-:Y:S01]  /*4d80*/  STG.E.U16 desc[UR22][R48.64], R70 ;  /* 0x0000004630007986 */ /* 0x0009e2000c101516 */
[CC--:B0-----:R-:W-:Y:S02]  /*4d90*/  LEA R28, P3, R12.reuse, R72.reuse, 0x1 ;  /* 0x000000480c1c7211 */ /* 0x0c1fe400078608ff */
[-C--:B------:R-:W-:Y:S01]  /*4da0*/  LEA.HI.X.SX32 R31, R11, R73.reuse, 0x1, P2 ;  /* 0x000000490b1f7211 */ /* 0x080fe200010f0eff */
[----:B------:R-:W-:Y:S01]  /*4db0*/  IMAD R11, R5, 0x2, R10 ;  /* 0x00000002050b7824 */ /* 0x000fe200078e020a */
[----:B------:R-:W-:Y:S02]  /*4dc0*/  LEA.HI.X.SX32 R29, R12, R73, 0x1, P3 ;  /* 0x000000490c1d7211 */ /* 0x000fe400018f0eff */
[-C--:B------:R-:W-:Y:S01]  /*4dd0*/  LEA R50, P2, R13, R72.reuse, 0x1 ;  /* 0x000000480d327211 */ /* 0x080fe200078408ff */
[----:B------:R0:W-:Y:S01]  /*4de0*/  STG.E.U16 desc[UR22][R30.64], R51 ;  /* 0x000000331e007986 */ /* 0x0001e2000c101516 */
[----:B----4-:R-:W-:Y:S01]  /*4df0*/  LEA R48, P3, R14, R72, 0x1 ;  /* 0x000000480e307211 */ /* 0x010fe200078608ff */
[----:B------:R-:W-:-:S02]  /*4e00*/  IMAD R12, R5, 0x2, R11 ;  /* 0x00000002050c7824 */ /* 0x000fc400078e020b */
[----:B------:R4:W-:Y:S01]  /*4e10*/  STG.E.U16 desc[UR22][R28.64], R74 ;  /* 0x0000004a1c007986 */ /* 0x0009e2000c101516 */
[-C--:B------:R-:W-:Y:S02]  /*4e20*/  LEA.HI.X.SX32 R49, R14, R73.reuse, 0x1, P3 ;  /* 0x000000490e317211 */ /* 0x080fe400018f0eff */
[-C--:B0-----:R-:W-:Y:S01]  /*4e30*/  LEA.HI.X.SX32 R51, R13, R73.reuse, 0x1, P2 ;  /* 0x000000490d337211 */ /* 0x081fe200010f0eff */
[----:B------:R-:W-:Y:S01]  /*4e40*/  IMAD R13, R5, 0x2, R12 ;  /* 0x00000002050d7824 */ /* 0x000fe200078e020c */
[CC--:B------:R-:W-:Y:S02]  /*4e50*/  LEA R30, P2, R16.reuse, R72.reuse, 0x1 ;  /* 0x00000048101e7211 */ /* 0x0c0fe400078408ff */
[-C--:B----4-:R-:W-:Y:S01]  /*4e60*/  LEA R28, P4, R17, R72.reuse, 0x1 ;  /* 0x00000048111c7211 */ /* 0x090fe200078808ff */
[----:B------:R0:W-:Y:S01]  /*4e70*/  STG.E.U16 desc[UR22][R50.64], R83 ;  /* 0x0000005332007986 */ /* 0x0001e2000c101516 */
[-C--:B------:R-:W-:Y:S01]  /*4e80*/  LEA.HI.X.SX32 R31, R16, R73.reuse, 0x1, P2 ;  /* 0x00000049101f7211 */ /* 0x080fe200010f0eff */
[----:B------:R-:W-:Y:S01]  /*4e90*/  IMAD R14, R5, 0x2, R13 ;  /* 0x00000002050e7824 */ /* 0x000fe200078e020d */
[----:B------:R-:W-:Y:S01]  /*4ea0*/  LEA.HI.X.SX32 R29, R17, R73, 0x1, P4 ;  /* 0x00000049111d7211 */ /* 0x000fe200020f0eff */
[----:B------:R4:W-:Y:S01]  /*4eb0*/  STG.E.U16 desc[UR22][R48.64], R24 ;  /* 0x0000001830007986 */ /* 0x0009e2000c101516 */
[----:B------:R-:W-:Y:S01]  /*4ec0*/  LEA R82, P2, R18, R72, 0x1 ;  /* 0x0000004812527211 */ /* 0x000fe200078408ff */
[----:B------:R-:W-:-:S02]  /*4ed0*/  IMAD R17, R5, 0x2, R14 ;  /* 0x0000000205117824 */ /* 0x000fc400078e020e */
[----:B------:R5:W-:Y:S02]  /*4ee0*/  STG.E.U16 desc[UR22][R30.64], R25 ;  /* 0x000000191e007986 */ /* 0x000be4000c101516 */
[----:B------:R-:W-:Y:S02]  /*4ef0*/  IMAD R16, R5, 0x2, R17 ;  /* 0x0000000205107824 */ /* 0x000fe400078e0211 */
[----:B------:R1:W-:Y:S01]  /*4f00*/  STG.E.U16 desc[UR22][R28.64], R26 ;  /* 0x0000001a1c007986 */ /* 0x0003e2000c101516 */
[----:B0-----:R-:W-:Y:S02]  /*4f10*/  LEA.HI.X.SX32 R83, R18, R73, 0x1, P2 ;  /* 0x0000004912537211 */ /* 0x001fe400010f0eff */
[----:B------:R-:W-:Y:S02]  /*4f20*/  PRMT R50, R25, 0x7632, R50 ;  /* 0x0000763219327816 */ /* 0x000fe40000000032 */
[----:B----4-:R-:W-:Y:S01]  /*4f30*/  PRMT R49, R24, 0x7632, R49 ;  /* 0x0000763218317816 */ /* 0x010fe20000000031 */
[----:B------:R0:W-:Y:S01]  /*4f40*/  STG.E.U16 desc[UR22][R82.64], R27 ;  /* 0x0000001b52007986 */ /* 0x0001e2000c101516 */
[----:B------:R-:W-:Y:S01]  /*4f50*/  PRMT R48, R26, 0x7632, R48 ;  /* 0x000076321a307816 */ /* 0x000fe20000000030 */
[----:B------:R-:W-:Y:S01]  /*4f60*/  IMAD R24, R5, 0x2, R16 ;  /* 0x0000000205187824 */ /* 0x000fe200078e0210 */
[----:B-----5:R-:W-:-:S02]  /*4f70*/  LEA R30, P2, R21, R72, 0x1 ;  /* 0x00000048151e7211 */ /* 0x020fc400078408ff */
[----:B------:R-:W-:Y:S01]  /*4f80*/  PRMT R51, R27, 0x7632, R51 ;  /* 0x000076321b337816 */ /* 0x000fe20000000033 */
[----:B------:R-:W-:Y:S01]  /*4f90*/  IMAD R18, R5, 0x2, R24 ;  /* 0x0000000205127824 */ /* 0x000fe200078e0218 */
[CC--:B-1----:R-:W-:Y:S02]  /*4fa0*/  LEA R28, P3, R20.reuse, R72.reuse, 0x1 ;  /* 0x00000048141c7211 */ /* 0x0c2fe400078608ff */
[-C--:B------:R-:W-:Y:S02]  /*4fb0*/  LEA.HI.X.SX32 R31, R21, R73.reuse, 0x1, P2 ;  /* 0x00000049151f7211 */ /* 0x080fe400010f0eff */
[----:B------:R-:W-:Y:S01]  /*4fc0*/  LEA.HI.X.SX32 R29, R20, R73, 0x1, P3 ;  /* 0x00000049141d7211 */ /* 0x000fe200018f0eff */
[----:B------:R-:W-:Y:S01]  /*4fd0*/  IMAD R20, R5, 0x2, R18 ;  /* 0x0000000205147824 */ /* 0x000fe200078e0212 */
[----:B------:R-:W-:-:S03]  /*4fe0*/  LEA R26, P3, R22, R72, 0x1 ;  /* 0x00000048161a7211 */ /* 0x000fc600078608ff */
[----:B------:R1:W-:Y:S01]  /*4ff0*/  STG.E.U16 desc[UR22][R28.64], R49 ;  /* 0x000000311c007986 */ /* 0x0003e2000c101516 */
[----:B0-----:R-:W-:Y:S01]  /*5000*/  LEA.HI.X.SX32 R27, R22, R73, 0x1, P3 ;  /* 0x00000049161b7211 */ /* 0x001fe200018f0eff */
[C---:B------:R-:W-:Y:S02]  /*5010*/  IMAD R21, R5.reuse, 0x2, R20 ;  /* 0x0000000205157824 */ /* 0x040fe400078e0214 */
[----:B------:R0:W-:Y:S02]  /*5020*/  STG.E.U16 desc[UR22][R30.64], R50 ;  /* 0x000000321e007986 */ /* 0x0001e4000c101516 */
[----:B------:R-:W-:Y:S02]  /*5030*/  IMAD R22, R5, 0x2, R21 ;  /* 0x0000000205167824 */ /* 0x000fe400078e0215 */
[----:B------:R4:W-:Y:S01]  /*5040*/  STG.E.U16 desc[UR22][R26.64], R48 ;  /* 0x000000301a007986 */ /* 0x0009e2000c101516 */
[-C--:B-1----:R-:W-:Y:S02]  /*5050*/  LEA R28, P2, R23, R72.reuse, 0x1 ;  /* 0x00000048171c7211 */ /* 0x082fe400078408ff */
[----:B0-----:R-:W-:-:S02]  /*5060*/  LEA R30, P3, R56, R72, 0x1 ;  /* 0x00000048381e7211 */ /* 0x001fc400078608ff */
[-C--:B------:R-:W-:Y:S01]  /*5070*/  LEA.HI.X.SX32 R29, R23, R73.reuse, 0x1, P2 ;  /* 0x00000049171d7211 */ /* 0x080fe200010f0eff */
[----:B------:R-:W-:Y:S01]  /*5080*/  IMAD R23, R5, 0x2, R22 ;  /* 0x0000000205177824 */ /* 0x000fe200078e0216 */
[C---:B----4-:R-:W-:Y:S02]  /*5090*/  LEA R26, P2, R57.reuse, R72, 0x1 ;  /* 0x00000048391a7211 */ /* 0x050fe400078408ff */
[-C--:B------:R-:W-:Y:S01]  /*50a0*/  LEA.HI.X.SX32 R31, R56, R73.reuse, 0x1, P3 ;  /* 0x00000049381f7211 */ /* 0x080fe200018f0eff */
[----:B------:R0:W-:Y:S01]  /*50b0*/  STG.E.U16 desc[UR22][R28.64], R51 ;  /* 0x000000331c007986 */ /* 0x0001e2000c101516 */
[----:B------:R-:W-:Y:S01]  /*50c0*/  LEA.HI.X.SX32 R27, R57, R73, 0x1, P2 ;  /* 0x00000049391b7211 */ /* 0x000fe200010f0eff */
[C---:B------:R-:W-:Y:S02]  /*50d0*/  IMAD R25, R5.reuse, 0x2, R23 ;  /* 0x0000000205197824 */ /* 0x040fe400078e0217 */
[----:B------:R1:W-:Y:S02]  /*50e0*/  STG.E.U16 desc[UR22][R30.64], R40 ;  /* 0x000000281e007986 */ /* 0x0003e4000c101516 */
[----:B------:R-:W-:-:S02]  /*50f0*/  IMAD R100, R5, 0x2, R25 ;  /* 0x0000000205647824 */ /* 0x000fc400078e0219 */
[----:B------:R4:W-:Y:S02]  /*5100*/  STG.E.U16 desc[UR22][R26.64], R41 ;  /* 0x000000291a007986 */ /* 0x0009e4000c101516 */
[----:B------:R-:W-:Y:S01]  /*5110*/  IMAD R101, R5, 0x2, R100 ;  /* 0x0000000205657824 */ /* 0x000fe200078e0264 */
[----:B0-----:R-:W-:-:S03]  /*5120*/  LEA R28, P3, R58, R72, 0x1 ;  /* 0x000000483a1c7211 */ /* 0x001fc600078608ff */
[C---:B------:R-:W-:Y:S01]  /*5130*/  IMAD R102, R5.reuse, 0x2, R101 ;  /* 0x0000000205667824 */ /* 0x040fe200078e0265 */
[-C--:B------:R-:W-:Y:S02]  /*5140*/  LEA.HI.X.SX32 R29, R58, R73.reuse, 0x1, P3 ;  /* 0x000000493a1d7211 */ /* 0x080fe400018f0eff */
[-C--:B-1----:R-:W-:Y:S01]  /*5150*/  LEA R40, P4, R62, R72.reuse, 0x1 ;  /* 0x000000483e287211 */ /* 0x082fe200078808ff */
[----:B------:R-:W-:Y:S01]  /*5160*/  IMAD R107, R5, 0x2, R102 ;  /* 0x00000002056b7824 */ /* 0x000fe200078e0266 */
[-C--:B----4-:R-:W-:Y:S01]  /*5170*/  LEA R26, P2, R59, R72.reuse, 0x1 ;  /* 0x000000483b1a7211 */ /* 0x090fe200078408ff */
[----:B------:R0:W-:Y:S01]  /*5180*/  STG.E.U16 desc[UR22][R28.64], R42 ;  /* 0x0000002a1c007986 */ /* 0x0001e2000c101516 */
[----:B------:R-:W-:Y:S01]  /*5190*/  LEA R30, P5, R64, R72, 0x1 ;  /* 0x00000048401e7211 */ /* 0x000fe200078a08ff */
[----:B------:R-:W-:Y:S01]  /*51a0*/  IMAD R5, R5, 0x2, R107 ;  /* 0x0000000205057824 */ /* 0x000fe200078e026b */
[-C--:B------:R-:W-:Y:S02]  /*51b0*/  LEA.HI.X.SX32 R27, R59, R73.reuse, 0x1, P2 ;  /* 0x000000493b1b7211 */ /* 0x080fe400010f0eff */
[----:B------:R-:W-:-:S02]  /*51c0*/  LEA.HI.X.SX32 R41, R62, R73, 0x1, P4 ;  /* 0x000000493e297211 */ /* 0x000fc400020f0eff */
[-C--:B------:R-:W-:Y:S01]  /*51d0*/  LEA.HI.X.SX32 R31, R64, R73.reuse, 0x1, P5 ;  /* 0x00000049401f7211 */ /* 0x080fe200028f0eff */
[----:B------:R1:W-:Y:S01]  /*51e0*/  STG.E.U16 desc[UR22][R26.64], R43 ;  /* 0x0000002b1a007986 */ /* 0x0003e2000c101516 */
[-C--:B------:R-:W-:Y:S02]  /*51f0*/  LEA R50, P4, R93, R72.reuse, 0x1 ;  /* 0x000000485d327211 */ /* 0x080fe400078808ff */
[-C--:B------:R-:W-:Y:S02]  /*5200*/  LEA R56, P5, R94, R72.reuse, 0x1 ;  /* 0x000000485e387211 */ /* 0x080fe400078a08ff */
[-C--:B0-----:R-:W-:Y:S02]  /*5210*/  LEA R42, P3, R60, R72.reuse, 0x1 ;  /* 0x000000483c2a7211 */ /* 0x081fe400078608ff */
[----:B------:R-:W-:Y:S02]  /*5220*/  LEA R28, P6, R65, R72, 0x1 ;  /* 0x00000048411c7211 */ /* 0x000fe400078c08ff */
[----:B------:R-:W-:-:S02]  /*5230*/  LEA.HI.X.SX32 R51, R93, R73, 0x1, P4 ;  /* 0x000000495d337211 */ /* 0x000fc400020f0eff */
[-C--:B------:R-:W-:Y:S02]  /*5240*/  LEA.HI.X.SX32 R29, R65, R73.reuse, 0x1, P6 ;  /* 0x00000049411d7211 */ /* 0x080fe400030f0eff */
[-C--:B-1----:R-:W-:Y:S02]  /*5250*/  LEA R26, P2, R66, R72.reuse, 0x1 ;  /* 0x00000048421a7211 */ /* 0x082fe400078408ff */
[-C--:B------:R-:W-:Y:S02]  /*5260*/  LEA.HI.X.SX32 R43, R60, R73.reuse, 0x1, P3 ;  /* 0x000000493c2b7211 */ /* 0x080fe400018f0eff */
[-C--:B------:R-:W-:Y:S02]  /*5270*/  LEA R48, P3, R68, R72.reuse, 0x1 ;  /* 0x0000004844307211 */ /* 0x080fe400078608ff */
[----:B------:R-:W-:Y:S01]  /*5280*/  LEA R58, P6, R98, R72, 0x1 ;  /* 0x00000048623a7211 */ /* 0x000fe200078c08ff */
[----:B------:R-:W-:Y:S01]  /*5290*/  STG.E.U16 desc[UR22][R42.64], R106 ;  /* 0x0000006a2a007986 */ /* 0x000fe2000c101516 */
[----:B------:R-:W-:-:S02]  /*52a0*/  LEA.HI.X.SX32 R27, R66, R73, 0x1, P2 ;  /* 0x00000049421b7211 */ /* 0x000fc400010f0eff */
[-C--:B------:R-:W-:Y:S01]  /*52b0*/  LEA R64, P2, R88, R72.reuse, 0x1 ;  /* 0x0000004858407211 */ /* 0x080fe200078408ff */
[----:B------:R-:W-:Y:S01]  /*52c0*/  STG.E.U16 desc[UR22][R40.64], R105 ;  /* 0x0000006928007986 */ /* 0x000fe2000c101516 */
[-C--:B------:R-:W-:Y:S02]  /*52d0*/  LEA.HI.X.SX32 R49, R68, R73.reuse, 0x1, P3 ;  /* 0x0000004944317211 */ /* 0x080fe400018f0eff */
[----:B------:R-:W-:Y:S01]  /*52e0*/  LEA.HI.X.SX32 R57, R94, R73, 0x1, P5 ;  /* 0x000000495e397211 */ /* 0x000fe200028f0eff */
[----:B------:R-:W-:Y:S01]  /*52f0*/  STG.E.U16 desc[UR22][R30.64], R104 ;  /* 0x000000681e007986 */ /* 0x000fe2000c101516 */
[-C--:B------:R-:W-:Y:S02]  /*5300*/  LEA R82, P3, R89, R72.reuse, 0x1 ;  /* 0x0000004859527211 */ /* 0x080fe400078608ff */
[-C--:B------:R-:W-:Y:S01]  /*5310*/  LEA R84, P4, R79, R72.reuse, 0x1 ;  /* 0x000000484f547211 */ /* 0x080fe200078808ff */
[----:B------:R0:W-:Y:S01]  /*5320*/  STG.E.U16 desc[UR22][R28.64], R103 ;  /* 0x000000671c007986 */ /* 0x0001e2000c101516 */
[----:B------:R-:W-:-:S02]  /*5330*/  LEA R86, P5, R80, R72, 0x1 ;  /* 0x0000004850567211 */ /* 0x000fc400078a08ff */
[-C--:B------:R-:W-:Y:S01]  /*5340*/  LEA.HI.X.SX32 R59, R98, R73.reuse, 0x1, P6 ;  /* 0x00000049623b7211 */ /* 0x080fe200030f0eff */
[----:B------:R-:W-:Y:S01]  /*5350*/  STG.E.U16 desc[UR22][R26.64], R36 ;  /* 0x000000241a007986 */ /* 0x000fe2000c101516 */
[-C--:B------:R-:W-:Y:S02]  /*5360*/  LEA R90, P6, R81, R72.reuse, 0x1 ;  /* 0x00000048515a7211 */ /* 0x080fe400078c08ff */
[-C--:B------:R-:W-:Y:S01]  /*5370*/  LEA.HI.X.SX32 R65, R88, R73.reuse, 0x1, P2 ;  /* 0x0000004958417211 */ /* 0x080fe200010f0eff */
[----:B------:R1:W-:Y:S01]  /*5380*/  STG.E.U16 desc[UR22][R48.64], R37 ;  /* 0x0000002530007986 */ /* 0x0003e2000c101516 */
[----:B------:R-:W-:Y:S02]  /*5390*/  LEA R88, P2, R77, R72, 0x1 ;  /* 0x000000484d587211 */ /* 0x000fe400078408ff */
[-C--:B------:R-:W-:Y:S01]  /*53a0*/  LEA.HI.X.SX32 R83, R89, R73.reuse, 0x1, P3 ;  /* 0x0000004959537211 */ /* 0x080fe200018f0eff */
[----:B------:R-:W-:Y:S01]  /*53b0*/  STG.E.U16 desc[UR22][R50.64], R38 ;  /* 0x0000002632007986 */ /* 0x000fe2000c101516 */
[----:B------:R-:W-:-:S02]  /*53c0*/  LEA.HI.X.SX32 R85, R79, R73, 0x1, P4 ;  /* 0x000000494f557211 */ /* 0x000fc400020f0eff */
[-C--:B------:R-:W-:Y:S01]  /*53d0*/  LEA.HI.X.SX32 R87, R80, R73.reuse, 0x1, P5 ;  /* 0x0000004950577211 */ /* 0x080fe200028f0eff */
[----:B------:R-:W-:Y:S01]  /*53e0*/  STG.E.U16 desc[UR22][R56.64], R39 ;  /* 0x0000002738007986 */ /* 0x000fe2000c101516 */
[-C--:B------:R-:W-:Y:S02]  /*53f0*/  LEA R92, P3, R78, R72.reuse, 0x1 ;  /* 0x000000484e5c7211 */ /* 0x080fe400078608ff */
[-C--:B------:R-:W-:Y:S02]  /*5400*/  LEA R74, P4, R75, R72.reuse, 0x1 ;  /* 0x000000484b4a7211 */ /* 0x080fe400078808ff */
[-C--:B------:R-:W-:Y:S02]  /*5410*/  LEA R80, P5, R76, R72.reuse, 0x1 ;  /* 0x000000484c507211 */ /* 0x080fe400078a08ff */
[----:B------:R-:W-:Y:S02]  /*5420*/  LEA.HI.X.SX32 R91, R81, R73, 0x1, P6 ;  /* 0x00000049515b7211 */ /* 0x000fe400030f0eff */
[----:B------:R-:W-:-:S02]  /*5430*/  LEA R70, P6, R71, R72, 0x1 ;  /* 0x0000004847467211 */ /* 0x000fc400078c08ff */
[-C--:B------:R-:W-:Y:S02]  /*5440*/  LEA.HI.X.SX32 R89, R77, R73.reuse, 0x1, P2 ;  /* 0x000000494d597211 */ /* 0x080fe400010f0eff */
[-C--:B------:R-:W-:Y:S02]  /*5450*/  LEA R68, P2, R69, R72.reuse, 0x1 ;  /* 0x0000004845447211 */ /* 0x080fe400078408ff */
[-C--:B------:R-:W-:Y:S02]  /*5460*/  LEA.HI.X.SX32 R93, R78, R73.reuse, 0x1, P3 ;  /* 0x000000494e5d7211 */ /* 0x080fe400018f0eff */
[-C--:B------:R-:W-:Y:S02]  /*5470*/  LEA.HI.X.SX32 R75, R75, R73.reuse, 0x1, P4 ;  /* 0x000000494b4b7211 */ /* 0x080fe400020f0eff */
[----:B------:R-:W-:Y:S02]  /*5480*/  LEA.HI.X.SX32 R81, R76, R73, 0x1, P5 ;  /* 0x000000494c517211 */ /* 0x000fe400028f0eff */
[----:B------:R-:W-:-:S02]  /*5490*/  LEA R78, P3, R6, R72, 0x1 ;  /* 0x00000048064e7211 */ /* 0x000fc400078608ff */
[-C--:B------:R-:W-:Y:S02]  /*54a0*/  LEA R94, P4, R8, R72.reuse, 0x1 ;  /* 0x00000048085e7211 */ /* 0x080fe400078808ff */
[-C--:B------:R-:W-:Y:S02]  /*54b0*/  LEA R76, P5, R7, R72.reuse, 0x1 ;  /* 0x00000048074c7211 */ /* 0x080fe400078a08ff */
[-C--:B------:R-:W-:Y:S02]  /*54c0*/  LEA.HI.X.SX32 R71, R71, R73.reuse, 0x1, P6 ;  /* 0x0000004947477211 */ /* 0x080fe400030f0eff */
[-C--:B------:R-:W-:Y:S02]  /*54d0*/  LEA R96, P6, R19, R72.reuse, 0x1 ;  /* 0x0000004813607211 */ /* 0x080fe400078c08ff */
[----:B------:R-:W-:Y:S02]  /*54e0*/  LEA.HI.X.SX32 R69, R69, R73, 0x1, P2 ;  /* 0x0000004945457211 */ /* 0x000fe400010f0eff */
[----:B------:R-:W-:-:S02]  /*54f0*/  LEA R98, P2, R9, R72, 0x1 ;  /* 0x0000004809627211 */ /* 0x000fc400078408ff */
[-C--:B------:R-:W-:Y:S02]  /*5500*/  LEA.HI.X.SX32 R79, R6, R73.reuse, 0x1, P3 ;  /* 0x00000049064f7211 */ /* 0x080fe400018f0eff */
[-C--:B------:R-:W-:Y:S02]  /*5510*/  LEA.HI.X.SX32 R95, R8, R73.reuse, 0x1, P4 ;  /* 0x00000049085f7211 */ /* 0x080fe400020f0eff */
[----:B------:R-:W-:Y:S02]  /*5520*/  LEA.HI.X.SX32 R77, R7, R73, 0x1, P5 ;  /* 0x00000049074d7211 */ /* 0x000fe400028f0eff */
[-C--:B------:R-:W-:Y:S02]  /*5530*/  LEA R6, P3, R10, R72.reuse, 0x1 ;  /* 0x000000480a067211 */ /* 0x080fe400078608ff */
[-C--:B------:R-:W-:Y:S02]  /*5540*/  LEA R8, P4, R11, R72.reuse, 0x1 ;  /* 0x000000480b087211 */ /* 0x080fe400078808ff */
[----:B------:R-:W-:-:S02]  /*5550*/  LEA R108, P5, R12, R72, 0x1 ;  /* 0x000000480c6c7211 */ /* 0x000fc400078a08ff */
[-C--:B------:R-:W-:Y:S02]  /*5560*/  LEA.HI.X.SX32 R97, R19, R73.reuse, 0x1, P6 ;  /* 0x0000004913617211 */ /* 0x080fe400030f0eff */
[----:B------:R-:W-:Y:S02]  /*5570*/  LEA R110, P6, R13, R72, 0x1 ;  /* 0x000000480d6e7211 */ /* 0x000fe400078c08ff */
[-C--:B------:R-:W-:Y:S02]  /*5580*/  LEA.HI.X.SX32 R99, R9, R73.reuse, 0x1, P2 ;  /* 0x0000004909637211 */ /* 0x080fe400010f0eff */
[-C--:B------:R-:W-:Y:S02]  /*5590*/  LEA.HI.X.SX32 R7, R10, R73.reuse, 0x1, P3 ;  /* 0x000000490a077211 */ /* 0x080fe400018f0eff */
[-C--:B------:R-:W-:Y:S02]  /*55a0*/  LEA.HI.X.SX32 R9, R11, R73.reuse, 0x1, P4 ;  /* 0x000000490b097211 */ /* 0x080fe400020f0eff */
[----:B------:R-:W-:-:S02]  /*55b0*/  LEA.HI.X.SX32 R109, R12, R73, 0x1, P5 ;  /* 0x000000490c6d7211 */ /* 0x000fc400028f0eff */
[-C--:B------:R-:W-:Y:S02]  /*55c0*/  LEA R112, P2, R14, R72.reuse, 0x1 ;  /* 0x000000480e707211 */ /* 0x080fe400078408ff */
[-C--:B------:R-:W-:Y:S02]  /*55d0*/  LEA R10, P3, R17, R72.reuse, 0x1 ;  /* 0x00000048110a7211 */ /* 0x080fe400078608ff */
[-C--:B------:R-:W-:Y:S02]  /*55e0*/  LEA R114, P4, R16, R72.reuse, 0x1 ;  /* 0x0000004810727211 */ /* 0x080fe400078808ff */
[-C--:B------:R-:W-:Y:S02]  /*55f0*/  LEA R12, P5, R24, R72.reuse, 0x1 ;  /* 0x00000048180c7211 */ /* 0x080fe400078a08ff */
[----:B------:R-:W-:Y:S02]  /*5600*/  LEA.HI.X.SX32 R111, R13, R73, 0x1, P6 ;  /* 0x000000490d6f7211 */ /* 0x000fe400030f0eff */
[----:B------:R-:W-:-:S02]  /*5610*/  LEA R116, P6, R18, R72, 0x1 ;  /* 0x0000004812747211 */ /* 0x000fc400078c08ff */
[-C--:B------:R-:W-:Y:S02]  /*5620*/  LEA.HI.X.SX32 R113, R14, R73.reuse, 0x1, P2 ;  /* 0x000000490e717211 */ /* 0x080fe400010f0eff */
[-C--:B------:R-:W-:Y:S02]  /*5630*/  LEA.HI.X.SX32 R11, R17, R73.reuse, 0x1, P3 ;  /* 0x00000049110b7211 */ /* 0x080fe400018f0eff */
[-C--:B------:R-:W-:Y:S02]  /*5640*/  LEA.HI.X.SX32 R115, R16, R73.reuse, 0x1, P4 ;  /* 0x0000004910737211 */ /* 0x080fe400020f0eff */
[----:B------:R-:W-:Y:S02]  /*5650*/  LEA.HI.X.SX32 R13, R24, R73, 0x1, P5 ;  /* 0x00000049180d7211 */ /* 0x000fe400028f0eff */
[-C--:B------:R-:W-:Y:S02]  /*5660*/  LEA R118, P2, R20, R72.reuse, 0x1 ;  /* 0x0000004814767211 */ /* 0x080fe400078408ff */
[----:B------:R-:W-:-:S02]  /*5670*/  LEA R120, P3, R21, R72, 0x1 ;  /* 0x0000004815787211 */ /* 0x000fc400078608ff */
[-C--:B------:R-:W-:Y:S02]  /*5680*/  LEA R16, P4, R22, R72.reuse, 0x1 ;  /* 0x0000004816107211 */ /* 0x080fe400078808ff */
[-C--:B------:R-:W-:Y:S02]  /*5690*/  LEA R122, P5, R23, R72.reuse, 0x1 ;  /* 0x00000048177a7211 */ /* 0x080fe400078a08ff */
[-C--:B------:R-:W-:Y:S02]  /*56a0*/  LEA.HI.X.SX32 R117, R18, R73.reuse, 0x1, P6 ;  /* 0x0000004912757211 */ /* 0x080fe400030f0eff */
[----:B------:R-:W-:Y:S02]  /*56b0*/  LEA R18, P6, R25, R72, 0x1 ;  /* 0x0000004819127211 */ /* 0x000fe400078c08ff */
[-C--:B------:R-:W-:Y:S02]  /*56c0*/  LEA.HI.X.SX32 R119, R20, R73.reuse, 0x1, P2 ;  /* 0x0000004914777211 */ /* 0x080fe400010f0eff */
[----:B------:R-:W-:-:S02]  /*56d0*/  LEA.HI.X.SX32 R121, R21, R73, 0x1, P3 ;  /* 0x0000004915797211 */ /* 0x000fc400018f0eff */
[-C--:B------:R-:W-:Y:S02]  /*56e0*/  LEA.HI.X.SX32 R17, R22, R73.reuse, 0x1, P4 ;  /* 0x0000004916117211 */ /* 0x080fe400020f0eff */
[-C--:B------:R-:W-:Y:S02]  /*56f0*/  LEA.HI.X.SX32 R123, R23, R73.reuse, 0x1, P5 ;  /* 0x00000049177b7211 */ /* 0x080fe400028f0eff */
[-C--:B------:R-:W-:Y:S02]  /*5700*/  LEA R20, P2, R100, R72.reuse, 0x1 ;  /* 0x0000004864147211 */ /* 0x080fe400078408ff */
[-C--:B------:R-:W-:Y:S02]  /*5710*/  LEA R24, P3, R101, R72.reuse, 0x1 ;  /* 0x0000004865187211 */ /* 0x080fe400078608ff */
[----:B------:R-:W-:Y:S02]  /*5720*/  LEA R22, P4, R102, R72, 0x1 ;  /* 0x0000004866167211 */ /* 0x000fe400078808ff */
[----:B------:R-:W-:-:S02]  /*5730*/  LEA.HI.X.SX32 R19, R25, R73, 0x1, P6 ;  /* 0x0000004919137211 */ /* 0x000fc400030f0eff */
[-C--:B------:R-:W-:Y:S02]  /*5740*/  LEA R124, P5, R107, R72.reuse, 0x1 ;  /* 0x000000486b7c7211 */ /* 0x080fe400078a08ff */
[----:B------:R-:W-:Y:S02]  /*5750*/  LEA R72, P6, R5, R72, 0x1 ;  /* 0x0000004805487211 */ /* 0x000fe400078c08ff */
[-C--:B------:R-:W-:Y:S02]  /*5760*/  LEA.HI.X.SX32 R21, R100, R73.reuse, 0x1, P2 ;  /* 0x0000004964157211 */ /* 0x080fe400010f0eff */
[-C--:B------:R-:W-:Y:S02]  /*5770*/  LEA.HI.X.SX32 R25, R101, R73.reuse, 0x1, P3 ;  /* 0x0000004965197211 */ /* 0x080fe400018f0eff */
[-C--:B------:R-:W-:Y:S02]  /*5780*/  LEA.HI.X.SX32 R23, R102, R73.reuse, 0x1, P4 ;  /* 0x0000004966177211 */ /* 0x080fe400020f0eff */
[----:B------:R-:W-:-:S02]  /*5790*/  LEA.HI.X.SX32 R125, R107, R73, 0x1, P5 ;  /* 0x000000496b7d7211 */ /* 0x000fc400028f0eff */
[----:B------:R-:W-:Y:S02]  /*57a0*/  LEA.HI.X.SX32 R73, R5, R73, 0x1, P6 ;  /* 0x0000004905497211 */ /* 0x000fe400030f0eff */
[----:B0-----:R-:W-:Y:S02]  /*57b0*/  PRMT R29, R36, 0x7632, R29 ;  /* 0x00007632241d7816 */ /* 0x001fe4000000001d */
[----:B------:R-:W-:Y:S02]  /*57c0*/  PRMT R5, R37, 0x7632, R5 ;  /* 0x0000763225057816 */ /* 0x000fe40000000005 */
[----:B------:R-:W-:Y:S01]  /*57d0*/  PRMT R41, R38, 0x7632, R41 ;  /* 0x0000763226297816 */ /* 0x000fe20000000029 */
[----:B------:R3:W-:Y:S01]  /*57e0*/  STG.E.U16 desc[UR22][R58.64], R29 ;  /* 0x0000001d3a007986 */ /* 0x0007e2000c101516 */
[----:B------:R-:W-:Y:S02]  /*57f0*/  PRMT R14, R39, 0x7632, R14 ;  /* 0x00007632270e7816 */ /* 0x000fe4000000000e */
[----:B-1----:R-:W-:Y:S01]  /*5800*/  PRMT R37, R32, 0x7632, R37 ;  /* 0x0000763220257816 */ /* 0x002fe20000000025 */
[----:B------:R0:W-:Y:S01]  /*5810*/  STG.E.U16 desc[UR22][R64.64], R5 ;  /* 0x0000000540007986 */ /* 0x0001e2000c101516 */
[----:B------:R-:W-:-:S02]  /*5820*/  PRMT R40, R33, 0x7632, R40 ;  /* 0x0000763221287816 */ /* 0x000fc40000000028 */
[----:B------:R-:W-:Y:S01]  /*5830*/  PRMT R26, R34, 0x7632, R26 ;  /* 0x00007632221a7816 */ /* 0x000fe2000000001a */
[----:B------:R-:W1:Y:S01]  /*5840*/  LDS.128 R64, [R67+UR20] ;  /* 0x0000001443407984 */ /* 0x000e620008000c00 */
[----:B------:R-:W-:Y:S02]  /*5850*/  PRMT R27, R35, 0x7632, R27 ;  /* 0x00007632231b7816 */ /* 0x000fe4000000001b */
[----:B--2---:R-:W-:Y:S01]  /*5860*/  PRMT R49, R44, 0x7632, R49 ;  /* 0x000076322c317816 */ /* 0x004fe20000000031 */
[----:B------:R-:W-:Y:S01]  /*5870*/  STG.E.U16 desc[UR22][R82.64], R41 ;  /* 0x0000002952007986 */ /* 0x000fe2000c101516 */
[----:B------:R-:W-:Y:S02]  /*5880*/  PRMT R28, R47, 0x7632, R28 ;  /* 0x000076322f1c7816 */ /* 0x000fe4000000001c */
[----:B---3--:R-:W-:Y:S01]  /*5890*/  PRMT R58, R53, 0x7632, R58 ;  /* 0x00007632353a7816 */ /* 0x008fe2000000003a */
[----:B------:R2:W-:Y:S01]  /*58a0*/  STG.E.U16 desc[UR22][R84.64], R14 ;  /* 0x0000000e54007986 */ /* 0x0005e2000c101516 */
[----:B0-----:R-:W-:-:S02]  /*58b0*/  PRMT R5, R45, 0x7632, R5 ;  /* 0x000076322d057816 */ /* 0x001fc40000000005 */
[----:B------:R-:W-:Y:S01]  /*58c0*/  PRMT R59, R54, 0x7632, R59 ;  /* 0x00007632363b7816 */ /* 0x000fe2000000003b */
[----:B------:R-:W-:Y:S01]  /*58d0*/  STG.E.U16 desc[UR22][R86.64], R32 ;  /* 0x0000002056007986 */ /* 0x000fe2000c101516 */
[----:B------:R-:W-:Y:S02]  /*58e0*/  PRMT R60, R55, 0x7632, R60 ;  /* 0x00007632373c7816 */ /* 0x000fe4000000003c */
[C---:B------:R-:W-:Y:S01]  /*58f0*/  LOP3.LUT P2, RZ, R2.reuse, 0x100, RZ, 0xc0, !PT ;  /* 0x0000010002ff7812 */ /* 0x040fe2000784c0ff */
[----:B------:R-:W-:Y:S01]  /*5900*/  STG.E.U16 desc[UR22][R90.64], R33 ;  /* 0x000000215a007986 */ /* 0x000fe2000c101516 */
[----:B------:R-:W-:-:S03]  /*5910*/  IMAD.SHL.U32 R2, R2, 0x2, RZ ;  /* 0x0000000202027824 */ /* 0x000fc600078e00ff */
[----:B------:R-:W-:Y:S01]  /*5920*/  STG.E.U16 desc[UR22][R88.64], R34 ;  /* 0x0000002258007986 */ /* 0x000fe2000c101516 */
[----:B--2---:R-:W-:-:S03]  /*5930*/  PRMT R14, R46, 0x7632, R14 ;  /* 0x000076322e0e7816 */ /* 0x004fc6000000000e */
[----:B------:R-:W-:Y:S04]  /*5940*/  STG.E.U16 desc[UR22][R92.64], R35 ;  /* 0x000000235c007986 */ /* 0x000fe8000c101516 */
[----:B------:R-:W-:Y:S04]  /*5950*/  STG.E.U16 desc[UR22][R74.64], R37 ;  /* 0x000000254a007986 */ /* 0x000fe8000c101516 */
[----:B------:R-:W-:Y:S04]  /*5960*/  STG.E.U16 desc[UR22][R80.64], R40 ;  /* 0x0000002850007986 */ /* 0x000fe8000c101516 */
[----:B------:R-:W-:Y:S04]  /*5970*/  STG.E.U16 desc[UR22][R70.64], R26 ;  /* 0x0000001a46007986 */ /* 0x000fe8000c101516 */
[----:B------:R-:W-:Y:S01]  /*5980*/  STG.E.U16 desc[UR22][R68.64], R27 ;  /* 0x0000001b44007986 */ /* 0x000fe2000c101516 */
[----:B-1----:R-:W-:-:S02]  /*5990*/  PRMT R62, R66, 0x7632, R62 ;  /* 0x00007632423e7816 */ /* 0x002fc4000000003e */
[----:B------:R-:W-:Y:S01]  /*59a0*/  PRMT R36, R67, 0x7632, R36 ;  /* 0x0000763243247816 */ /* 0x000fe20000000024 */
[----:B------:R-:W-:Y:S04]  /*59b0*/  STG.E.U16 desc[UR22][R78.64], R44 ;  /* 0x0000002c4e007986 */ /* 0x000fe8000c101516 */
[----:B------:R-:W-:Y:S04]  /*59c0*/  STG.E.U16 desc[UR22][R94.64], R45 ;  /* 0x0000002d5e007986 */ /* 0x000fe8000c101516 */
[----:B------:R-:W-:Y:S04]  /*59d0*/  STG.E.U16 desc[UR22][R76.64], R46 ;  /* 0x0000002e4c007986 */ /* 0x000fe8000c101516 */
[----:B------:R-:W-:Y:S04]  /*59e0*/  STG.E.U16 desc[UR22][R96.64], R47 ;  /* 0x0000002f60007986 */ /* 0x000fe8000c101516 */
[----:B------:R-:W-:Y:S04]  /*59f0*/  STG.E.U16 desc[UR22][R98.64], R49 ;  /* 0x0000003162007986 */ /* 0x000fe8000c101516 */
[----:B------:R0:W-:Y:S04]  /*5a00*/  STG.E.U16 desc[UR22][R6.64], R5 ;  /* 0x0000000506007986 */ /* 0x0001e8000c101516 */
[----:B------:R1:W-:Y:S04]  /*5a10*/  STG.E.U16 desc[UR22][R8.64], R14 ;  /* 0x0000000e08007986 */ /* 0x0003e8000c101516 */
[----:B------:R-:W-:Y:S01]  /*5a20*/  STG.E.U16 desc[UR22][R108.64], R28 ;  /* 0x0000001c6c007986 */ /* 0x000fe2000c101516 */
[----:B0-----:R-:W-:-:S03]  /*5a30*/  PRMT R7, R52, 0x7632, R7 ;  /* 0x0000763234077816 */ /* 0x001fc60000000007 */
[----:B------:R-:W-:Y:S01]  /*5a40*/  STG.E.U16 desc[UR22][R110.64], R52 ;  /* 0x000000346e007986 */ /* 0x000fe2000c101516 */
[----:B------:R-:W-:Y:S01]  /*5a50*/  FSEL R6, R63, -INF , P1 ;  /* 0xff8000003f067808 */ /* 0x000fe20000800000 */
[----:B-1----:R-:W0:Y:S02]  /*5a60*/  LDC.64 R8, c[0x0][0x230] ;  /* 0x00008c00ff087b82 */ /* 0x002e240000000a00 */
[----:B------:R-:W-:Y:S02]  /*5a70*/  STG.E.U16 desc[UR22][R112.64], R53 ;  /* 0x0000003570007986 */ /* 0x000fe4000c101516 */
[----:B------:R-:W-:Y:S01]  /*5a80*/  FFMA R5, R6, 0.69314718246459960938, R3 ;  /* 0x3f31721806057823 */ /* 0x000fe20000000003 */
[----:B------:R-:W-:Y:S01]  /*5a90*/  LOP3.LUT R6, R2, 0x3f8, RZ, 0xc0, !PT ;  /* 0x000003f802067812 */ /* 0x000fe200078ec0ff */
[----:B------:R1:W-:Y:S01]  /*5aa0*/  STG.E.U16 desc[UR22][R10.64], R54 ;  /* 0x000000360a007986 */ /* 0x0003e2000c101516 */
[C---:B------:R-:W-:Y:S02]  /*5ab0*/  IMAD.SHL.U32 R3, R0.reuse, 0x4, RZ ;  /* 0x0000000400037824 */ /* 0x040fe400078e00ff */
[----:B------:R-:W-:Y:S01]  /*5ac0*/  IMAD.HI R0, R0, 0x4, RZ ;  /* 0x0000000400007827 */ /* 0x000fe200078e02ff */
[----:B------:R2:W-:Y:S04]  /*5ad0*/  STG.E.U16 desc[UR22][R114.64], R55 ;  /* 0x0000003772007986 */ /* 0x0005e8000c101516 */
[----:B------:R2:W-:Y:S04]  /*5ae0*/  STG.E.U16 desc[UR22][R12.64], R7 ;  /* 0x000000070c007986 */ /* 0x0005e8000c101516 */
[----:B------:R2:W-:Y:S01]  /*5af0*/  STG.E.U16 desc[UR22][R116.64], R58 ;  /* 0x0000003a74007986 */ /* 0x0005e2000c101516 */
[----:B-1----:R-:W-:-:S02]  /*5b00*/  PRMT R10, R64, 0x7632, R10 ;  /* 0x00007632400a7816 */ /* 0x002fc4000000000a */
[----:B------:R-:W-:Y:S01]  /*5b10*/  PRMT R11, R65, 0x7632, R11 ;  /* 0x00007632410b7816 */ /* 0x000fe2000000000b */
[----:B------:R2:W-:Y:S01]  /*5b20*/  STG.E.U16 desc[UR22][R118.64], R59 ;  /* 0x0000003b76007986 */ /* 0x0005e2000c101516 */
[----:B0-----:R-:W-:-:S03]  /*5b30*/  IADD3 R2, P0, P1, R3, UR6, R8 ;  /* 0x0000000603027c10 */ /* 0x001fc6000f91e008 */
[----:B------:R2:W-:Y:S01]  /*5b40*/  STG.E.U16 desc[UR22][R120.64], R60 ;  /* 0x0000003c78007986 */ /* 0x0005e2000c101516 */
[----:B------:R-:W-:-:S03]  /*5b50*/  IADD3.X R3, R0, UR5, R9, P0, P1 ;  /* 0x0000000500037c10 */ /* 0x000fc600087e2409 */
[----:B------:R2:W-:Y:S04]  /*5b60*/  STG.E.U16 desc[UR22][R16.64], R64 ;  /* 0x0000004010007986 */ /* 0x0005e8000c101516 */
[----:B------:R2:W-:Y:S04]  /*5b70*/  STG.E.U16 desc[UR22][R122.64], R65 ;  /* 0x000000417a007986 */ /* 0x0005e8000c101516 */
[----:B------:R2:W-:Y:S04]  /*5b80*/  STG.E.U16 desc[UR22][R18.64], R66 ;  /* 0x0000004212007986 */ /* 0x0005e8000c101516 */
[----:B------:R2:W-:Y:S04]  /*5b90*/  STG.E.U16 desc[UR22][R20.64], R67 ;  /* 0x0000004314007986 */ /* 0x0005e8000c101516 */
[----:B------:R2:W-:Y:S04]  /*5ba0*/  STG.E.U16 desc[UR22][R24.64], R10 ;  /* 0x0000000a18007986 */ /* 0x0005e8000c101516 */
[----:B------:R2:W-:Y:S04]  /*5bb0*/  STG.E.U16 desc[UR22][R22.64], R11 ;  /* 0x0000000b16007986 */ /* 0x0005e8000c101516 */
[----:B------:R2:W-:Y:S04]  /*5bc0*/  STG.E.U16 desc[UR22][R124.64], R62 ;  /* 0x0000003e7c007986 */ /* 0x0005e8000c101516 */
[----:B------:R2:W-:Y:S01]  /*5bd0*/  STG.E.U16 desc[UR22][R72.64], R36 ;  /* 0x0000002448007986 */ /* 0x0005e2000c101516 */
[----:B------:R-:W-:Y:S06]  /*5be0*/  BAR.SYNC.DEFER_BLOCKING 0x0 ;  /* 0x0000000000007b1d */ /* 0x000fec0000010000 */
[----:B------:R2:W-:Y:S02]  /*5bf0*/  STS.64 [R6+UR20], R4 ;  /* 0x0000000406007988 */ /* 0x0005e40008000a14 */
[----:B------:R-:W-:Y:S06]  /*5c00*/  BAR.SYNC.DEFER_BLOCKING 0x0 ;  /* 0x0000000000007b1d */ /* 0x000fec0000010000 */
[----:B------:R-:W-:Y:S05]  /*5c10*/  @P2 EXIT ;  /* 0x000000000000294d */ /* 0x000fea0003800000 */
[----:B------:R-:W0:Y:S04]  /*5c20*/  LDS R15, [R15] ;  /* 0x000000000f0f7984 */ /* 0x000e280000000800 */
[----:B0-----:R-:W-:Y:S01]  /*5c30*/  STG.E desc[UR22][R2.64], R15 ;  /* 0x0000000f02007986 */ /* 0x001fe2000c101916 */
[----:B------:R-:W-:Y:S05]  /*5c40*/  EXIT ;  /* 0x000000000000794d */ /* 0x000fea0003800000 */
.L_x_2:
[----:B------:R-:W-:-:S00]  /*5c50*/  BRA `(.L_x_2) ;  /* 0xfffffffc00fc7947 */ /* 0x000fc0000383ffff */
[----:B------:R-:W-:-:S00]  /*5c60*/  NOP ;  /* 0x0000000000007918 */ /* 0x000fc00000000000 */
        /* <DEDUP_REMOVED lines=9> */
.L_x_3:


//--------------------- .nv.global.init           --------------------------
	.section	.nv.global.init,"aw",@progbits
.nv.global.init:
	.type		_$_str,@object
	.size		_$_str,(.L_0 - _$_str)
_$_str:
        /*0000*/ 	.byte	0x5f, 0x5f, 0x43, 0x55, 0x44, 0x41, 0x5f, 0x46, 0x54, 0x5a, 0x00
.L_0:


//--------------------- .nv.shared.attn_fwd       --------------------------
	.section	.nv.shared.attn_fwd,"aw",@nobits
	.sectionflags	@""
	.align	16
	.zero		1024


//--------------------- .nv.shared.reserved.0     --------------------------
	.section	.nv.shared.reserved.0,"aw",@nobits
	.weak		__nv_reservedSMEM_offset_0_alias
	.size		__nv_reservedSMEM_offset_0_alias, 0, 0
	.other		__nv_reservedSMEM_offset_0_alias,@"STO_CUDA_RESERVED_SHARED STV_DEFAULT"
__nv_reservedSMEM_offset_0_alias:
	.zero		0


//--------------------- .nv.constant0.attn_fwd    --------------------------
	.section	.nv.constant0.attn_fwd,"a",@progbits
	.sectionflags	@""
	.align	4
.nv.constant0.attn_fwd:
	.zero		664


//--------------------- SYMBOLS --------------------------

	.type		.nv.reservedSmem.offset0,@object
	.size		.nv.reservedSmem.offset0,0x4
